	.target	sm_90a

	.elftype	@"ET_EXEC"


//--------------------- .note.nv.tkinfo           --------------------------
	.section	.note.nv.tkinfo,"",@"SHT_NOTE"
	.sectionflags	@"SHF_NOTE_NV_TKINFO"
	.tkinfo
        /*0018*/ 	.word	0x00000002
        /*0030*/ 	.string	""
        /*0030*/ 	.string	"ptxas"
        /*0030*/ 	.string	"Cuda compilation tools, release 13.0, V13.0.88"
        /*0030*/ 	.string	"Build cuda_13.0.r13.0/compiler.36424714_0"
        /*0030*/ 	.string	"-v  -suppress-debug-info  -lineinfo  -arch sm_90a "



//--------------------- .note.nv.cuinfo           --------------------------
	.section	.note.nv.cuinfo,"",@"SHT_NOTE"
	.sectionflags	@"SHF_NOTE_NV_CUINFO"
        /*0018*/ 	.short	0x0002
        /*001a*/ 	.short	0x005a
        /*001c*/ 	.short	0x0082
	.zero		2


//--------------------- .nv.info                  --------------------------
	.section	.nv.info,"",@"SHT_CUDA_INFO"
	.align	4


	//----- nvinfo : EIATTR_REGCOUNT
	.align		4
        /*0000*/ 	.byte	0x04, 0x2f
        /*0002*/ 	.short	(.L_1 - .L_0)
	.align		4
.L_0:
        /*0004*/ 	.word	index@(gluon_wgmma)
        /*0008*/ 	.word	0x0000005a


	//----- nvinfo : EIATTR_FRAME_SIZE
	.align		4
.L_1:
        /*000c*/ 	.byte	0x04, 0x11
        /*000e*/ 	.short	(.L_3 - .L_2)
	.align		4
.L_2:
        /*0010*/ 	.word	index@(gluon_wgmma)
        /*0014*/ 	.word	0x00000000


	//----- nvinfo : EIATTR_MIN_STACK_SIZE
	.align		4
.L_3:
        /*0018*/ 	.byte	0x04, 0x12
        /*001a*/ 	.short	(.L_5 - .L_4)
	.align		4
.L_4:
        /*001c*/ 	.word	index@(gluon_wgmma)
        /*0020*/ 	.word	0x00000000
.L_5:


//--------------------- .nv.compat                --------------------------
	.section	.nv.compat,"",@"SHT_CUDA_COMPAT_INFO"
	.align	4
        /*0000*/ 	.byte	0x02, 0x09, 0x01, 0x00, 0x02, 0x02, 0x04, 0x00, 0x02, 0x05, 0x05, 0x00, 0x03, 0x07, 0x01, 0x01
        /*0010*/ 	.byte	0x02, 0x03, 0x03, 0x00, 0x02, 0x06, 0x01, 0x00, 0x04, 0x0b, 0x08, 0x00, 0x00, 0x00, 0x00, 0x00
        /*0020*/ 	.byte	0x00, 0x00, 0x00, 0x00


//--------------------- .nv.info.gluon_wgmma      --------------------------
	.section	.nv.info.gluon_wgmma,"",@"SHT_CUDA_INFO"
	.sectionflags	@""
	.align	4


	//----- nvinfo : EIATTR_CUDA_API_VERSION
	.align		4
        /*0000*/ 	.byte	0x04, 0x37
        /*0002*/ 	.short	(.L_7 - .L_6)
.L_6:
        /*0004*/ 	.word	0x00000082


	//----- nvinfo : EIATTR_KPARAM_INFO
	.align		4
.L_7:
        /*0008*/ 	.byte	0x04, 0x17
        /*000a*/ 	.short	(.L_9 - .L_8)
.L_8:
        /*000c*/ 	.word	0x00000000
        /*0010*/ 	.short	0x000a
        /*0012*/ 	.short	0x0048
        /*0014*/ 	.byte	0x00, 0xf4, 0x21, 0x00


	//----- nvinfo : EIATTR_KPARAM_INFO
	.align		4
.L_9:
        /*0018*/ 	.byte	0x04, 0x17
        /*001a*/ 	.short	(.L_11 - .L_10)
.L_10:
        /*001c*/ 	.word	0x00000000
        /*0020*/ 	.short	0x0009
        /*0022*/ 	.short	0x0040
        /*0024*/ 	.byte	0x00, 0xf4, 0x21, 0x00


	//----- nvinfo : EIATTR_KPARAM_INFO
	.align		4
.L_11:
        /*0028*/ 	.byte	0x04, 0x17
        /*002a*/ 	.short	(.L_13 - .L_12)
.L_12:
        /*002c*/ 	.word	0x00000000
        /*0030*/ 	.short	0x0008
        /*0032*/ 	.short	0x0038
        /*0034*/ 	.byte	0x00, 0xf0, 0x21, 0x00


	//----- nvinfo : EIATTR_KPARAM_INFO
	.align		4
.L_13:
        /*0038*/ 	.byte	0x04, 0x17
        /*003a*/ 	.short	(.L_15 - .L_14)
.L_14:
        /*003c*/ 	.word	0x00000000
        /*0040*/ 	.short	0x0007
        /*0042*/ 	.short	0x0030
        /*0044*/ 	.byte	0x00, 0xf0, 0x21, 0x00


	//----- nvinfo : EIATTR_KPARAM_INFO
	.align		4
.L_15:
        /*0048*/ 	.byte	0x04, 0x17
        /*004a*/ 	.short	(.L_17 - .L_16)
.L_16:
        /*004c*/ 	.word	0x00000000
        /*0050*/ 	.short	0x0006
        /*0052*/ 	.short	0x0028
        /*0054*/ 	.byte	0x00, 0xf0, 0x21, 0x00


	//----- nvinfo : EIATTR_KPARAM_INFO
	.align		4
.L_17:
        /*0058*/ 	.byte	0x04, 0x17
        /*005a*/ 	.short	(.L_19 - .L_18)
.L_18:
        /*005c*/ 	.word	0x00000000
        /*0060*/ 	.short	0x0005
        /*0062*/ 	.short	0x0020
        /*0064*/ 	.byte	0x00, 0xf0, 0x11, 0x00


	//----- nvinfo : EIATTR_KPARAM_INFO
	.align		4
.L_19:
        /*0068*/ 	.byte	0x04, 0x17
        /*006a*/ 	.short	(.L_21 - .L_20)
.L_20:
        /*006c*/ 	.word	0x00000000
        /*0070*/ 	.short	0x0004
        /*0072*/ 	.short	0x001c
        /*0074*/ 	.byte	0x00, 0xf0, 0x11, 0x00


	//----- nvinfo : EIATTR_KPARAM_INFO
	.align		4
.L_21:
        /*0078*/ 	.byte	0x04, 0x17
        /*007a*/ 	.short	(.L_23 - .L_22)
.L_22:
        /*007c*/ 	.word	0x00000000
        /*0080*/ 	.short	0x0003
        /*0082*/ 	.short	0x0018
        /*0084*/ 	.byte	0x00, 0xf0, 0x11, 0x00


	//----- nvinfo : EIATTR_KPARAM_INFO
	.align		4
.L_23:
        /*0088*/ 	.byte	0x04, 0x17
        /*008a*/ 	.short	(.L_25 - .L_24)
.L_24:
        /*008c*/ 	.word	0x00000000
        /*0090*/ 	.short	0x0002
        /*0092*/ 	.short	0x0010
        /*0094*/ 	.byte	0x00, 0xf4, 0x21, 0x00


	//----- nvinfo : EIATTR_KPARAM_INFO
	.align		4
.L_25:
        /*0098*/ 	.byte	0x04, 0x17
        /*009a*/ 	.short	(.L_27 - .L_26)
.L_26:
        /*009c*/ 	.word	0x00000000
        /*00a0*/ 	.short	0x0001
        /*00a2*/ 	.short	0x0008
        /*00a4*/ 	.byte	0x00, 0xf4, 0x21, 0x00


	//----- nvinfo : EIATTR_KPARAM_INFO
	.align		4
.L_27:
        /*00a8*/ 	.byte	0x04, 0x17
        /*00aa*/ 	.short	(.L_29 - .L_28)
.L_28:
        /*00ac*/ 	.word	0x00000000
        /*00b0*/ 	.short	0x0000
        /*00b2*/ 	.short	0x0000
        /*00b4*/ 	.byte	0x00, 0xf4, 0x21, 0x00


	//----- nvinfo : EIATTR_SPARSE_MMA_MASK
	.align		4
.L_29:
        /*00b8*/ 	.byte	0x03, 0x50
        /*00ba*/ 	.short	0x0000


	//----- nvinfo : EIATTR_MAXREG_COUNT
	.align		4
        /*00bc*/ 	.byte	0x03, 0x1b
        /*00be*/ 	.short	0x00ff


	//----- nvinfo : EIATTR_NUM_BARRIERS
	.align		4
        /*00c0*/ 	.byte	0x02, 0x4c
        /*00c2*/ 	.byte	0x01
	.zero		1


	//----- nvinfo : EIATTR_MERCURY_ISA_VERSION
	.align		4
        /*00c4*/ 	.byte	0x03, 0x5f
        /*00c6*/ 	.short	0x0101


	//----- nvinfo : EIATTR_INT_WARP_WIDE_INSTR_OFFSETS
	.align		4
        /*00c8*/ 	.byte	0x04, 0x31
        /*00ca*/ 	.short	(.L_31 - .L_30)


	//   ....[0]....
.L_30:
        /*00cc*/ 	.word	0x00001430


	//   ....[1]....
        /*00d0*/ 	.word	0x000014c0


	//   ....[2]....
        /*00d4*/ 	.word	0x000018f0


	//   ....[3]....
        /*00d8*/ 	.word	0x00001900


	//   ....[4]....
        /*00dc*/ 	.word	0x00001910


	//   ....[5]....
        /*00e0*/ 	.word	0x00001920


	//   ....[6]....
        /*00e4*/ 	.word	0x00001c50


	//   ....[7]....
        /*00e8*/ 	.word	0x00001cf0


	//----- nvinfo : EIATTR_COOP_GROUP_MASK_REGIDS
	.align		4
.L_31:
        /*00ec*/ 	.byte	0x04, 0x29
        /*00ee*/ 	.short	(.L_33 - .L_32)


	//   ....[0]....
.L_32:
        /*00f0*/ 	.word	0xffffffff


	//   ....[1]....
        /*00f4*/ 	.word	0xffffffff


	//   ....[2]....
        /*00f8*/ 	.word	0xffffffff


	//----- nvinfo : EIATTR_COOP_GROUP_INSTR_OFFSETS
	.align		4
.L_33:
        /*00fc*/ 	.byte	0x04, 0x28
        /*00fe*/ 	.short	(.L_35 - .L_34)


	//   ....[0]....
.L_34:
        /*0100*/ 	.word	0x00000150


	//   ....[1]....
        /*0104*/ 	.word	0x00000700


	//   ....[2]....
        /*0108*/ 	.word	0x00000cf0


	//----- nvinfo : EIATTR_MBARRIER_INSTR_OFFSETS
	.align		4
.L_35:
        /*010c*/ 	.byte	0x04, 0x39
        /*010e*/ 	.short	(.L_37 - .L_36)


	//   ....[0]....
.L_36:
        /*0110*/ 	.word	0x00001550
        /*0114*/ 	.word	0x000000ff
        /*0118*/ 	.word	0x00006000
        /*011c*/ 	.short	0x0100
        /*011e*/ 	.byte	0x08
	.zero		1


	//   ....[1]....
        /*0120*/ 	.word	0x00001a30
        /*0124*/ 	.word	0x000000ff
        /*0128*/ 	.word	0x00006000
        /*012c*/ 	.short	0x010a
        /*012e*/ 	.byte	0x08
	.zero		1


	//   ....[2]....
        /*0130*/ 	.word	0x00001cb0
        /*0134*/ 	.word	0x000000ff
        /*0138*/ 	.word	0x00006000
        /*013c*/ 	.short	0x0108
        /*013e*/ 	.byte	0x08
	.zero		1


	//   ....[3]....
        /*0140*/ 	.word	0x00002010
        /*0144*/ 	.word	0x000000ff
        /*0148*/ 	.word	0x00006000
        /*014c*/ 	.short	0x010a
        /*014e*/ 	.byte	0x08
	.zero		1


	//----- nvinfo : EIATTR_NUM_MBARRIERS
	.align		4
.L_37:
        /*0150*/ 	.byte	0x03, 0x38
        /*0152*/ 	.short	0x0001


	//----- nvinfo : EIATTR_EXIT_INSTR_OFFSETS
	.align		4
        /*0154*/ 	.byte	0x04, 0x1c
        /*0156*/ 	.short	(.L_39 - .L_38)


	//   ....[0]....
.L_38:
        /*0158*/ 	.word	0x00002000


	//----- nvinfo : EIATTR_REQNTID
	.align		4
.L_39:
        /*015c*/ 	.byte	0x04, 0x10
        /*015e*/ 	.short	(.L_41 - .L_40)
.L_40:
        /*0160*/ 	.word	0x00000080
        /*0164*/ 	.word	0x00000001
        /*0168*/ 	.word	0x00000001


	//----- nvinfo : EIATTR_CRS_STACK_SIZE
	.align		4
.L_41:
        /*016c*/ 	.byte	0x04, 0x1e
        /*016e*/ 	.short	(.L_43 - .L_42)
.L_42:
        /*0170*/ 	.word	0x00000000


	//----- nvinfo : EIATTR_CBANK_PARAM_SIZE
	.align		4
.L_43:
        /*0174*/ 	.byte	0x03, 0x19
        /*0176*/ 	.short	0x0050


	//----- nvinfo : EIATTR_PARAM_CBANK
	.align		4
        /*0178*/ 	.byte	0x04, 0x0a
        /*017a*/ 	.short	(.L_45 - .L_44)
	.align		4
.L_44:
        /*017c*/ 	.word	index@(.nv.constant0.gluon_wgmma)
        /*0180*/ 	.short	0x0210
        /*0182*/ 	.short	0x0050


	//----- nvinfo : EIATTR_SW_WAR
	.align		4
.L_45:
        /*0184*/ 	.byte	0x04, 0x36
        /*0186*/ 	.short	(.L_47 - .L_46)
.L_46:
        /*0188*/ 	.word	0x00000008
.L_47:


//--------------------- .nv.callgraph             --------------------------
	.section	.nv.callgraph,"",@"SHT_CUDA_CALLGRAPH"
	.align	4
	.sectionentsize	8
	.align		4
        /*0000*/ 	.word	0x00000000
	.align		4
        /*0004*/ 	.word	0xffffffff
	.align		4
        /*0008*/ 	.word	0x00000000
	.align		4
        /*000c*/ 	.word	0xfffffffe
	.align		4
        /*0010*/ 	.word	0x00000000
	.align		4
        /*0014*/ 	.word	0xfffffffd
	.align		4
        /*0018*/ 	.word	0x00000000
	.align		4
        /*001c*/ 	.word	0xfffffffc


//--------------------- .text.gluon_wgmma         --------------------------
	.section	.text.gluon_wgmma,"ax",@progbits
	.align	128
        .global         gluon_wgmma
        .type           gluon_wgmma,@function
        .size           gluon_wgmma,(.L_x_52 - gluon_wgmma)
        .other          gluon_wgmma,@"STO_CUDA_ENTRY STV_DEFAULT"
gluon_wgmma:
.text.gluon_wgmma:
[----:B------:R-:W-:Y:S01]  /*0000*/  LDC R1, c[0x0][0x28] ;  /* 0x00000a00ff017b82 */ /* 0x000fe20000000800 */
[----:B------:R-:W1:Y:S07]  /*0010*/  S2R R0, SR_TID.X ;  /* 0x0000000000007919 */ /* 0x000e6e0000002100 */
[----:B------:R-:W2:Y:S01]  /*0020*/  S2UR UR4, SR_CgaCtaId ;  /* 0x00000000000479c3 */ /* 0x000ea20000008800 */
[----:B------:R-:W-:Y:S01]  /*0030*/  UMOV UR8, 0x400 ;  /* 0x0000040000087882 */ /* 0x000fe20000000000 */
[----:B------:R-:W-:Y:S01]  /*0040*/  ULDC UR6, c[0x0][0xc] ;  /* 0x0000030000067ab9 */ /* 0x000fe20000000800 */
[----:B------:R-:W-:Y:S01]  /*0050*/  ULDC.64 UR20, c[0x0][0x250] ;  /* 0x0000940000147ab9 */ /* 0x000fe20000000a00 */
[----:B------:R-:W-:Y:S04]  /*0060*/  BSSY B0, `(.L_x_0) ;  /* 0x000001e000007945 */ /* 0x000fe80003800000 */
[----:B------:R-:W3:Y:S08]  /*0070*/  LDC R2, c[0x0][0x228] ;  /* 0x00008a00ff027b82 */ /* 0x000ef00000000800 */
[----:B------:R-:W4:Y:S08]  /*0080*/  LDC R10, c[0x0][0x230] ;  /* 0x00008c00ff0a7b82 */ /* 0x000f300000000800 */
[----:B------:R-:W-:Y:S01]  /*0090*/  S2UR UR36, SR_CTAID.Y ;  /* 0x00000000002479c3 */ /* 0x000fe20000002600 */
[----:B--2---:R-:W-:-:S03]  /*00a0*/  ULEA UR8, UR4, UR8, 0x18 ;  /* 0x0000000804087291 */ /* 0x004fc6000f8ec03f */
[----:B------:R-:W-:Y:S01]  /*00b0*/  ULDC UR4, c[0x0][0x10] ;  /* 0x0000040000047ab9 */ /* 0x000fe20000000800 */
[----:B-1----:R-:W-:-:S03]  /*00c0*/  LOP3.LUT R3, R0, 0x7f, RZ, 0xc0, !PT ;  /* 0x0000007f00037812 */ /* 0x002fc600078ec0ff */
[----:B------:R-:W1:Y:S01]  /*00d0*/  S2UR UR5, SR_CTAID.Z ;  /* 0x00000000000579c3 */ /* 0x000e620000002700 */
[----:B---3--:R-:W-:Y:S01]  /*00e0*/  VIADD R2, R2, 0xffffffff ;  /* 0xffffffff02027836 */ /* 0x008fe20000000000 */
[C---:B------:R-:W-:Y:S02]  /*00f0*/  ISETP.GE.U32.AND P0, PT, R3.reuse, 0x20, PT ;  /* 0x000000200300780c */ /* 0x040fe40003f06070 */
[C---:B------:R-:W-:Y:S02]  /*0100*/  ISETP.NE.U32.AND P2, PT, R3.reuse, RZ, PT ;  /* 0x000000ff0300720c */ /* 0x040fe40003f45070 */
[----:B------:R-:W-:Y:S02]  /*0110*/  LEA R12, R3, UR8, 0x2 ;  /* 0x00000008030c7c11 */ /* 0x000fe4000f8e10ff */
[----:B------:R-:W2:Y:S01]  /*0120*/  S2UR UR37, SR_CTAID.X ;  /* 0x00000000002579c3 */ /* 0x000ea20000002500 */
[----:B----4-:R-:W-:-:S06]  /*0130*/  VIADD R8, R10, 0xffffffff ;  /* 0xffffffff0a087836 */ /* 0x010fcc0000000000 */
[----:B------:R3:W-:Y:S01]  /*0140*/  @!P0 STS [R12], RZ ;  /* 0x000000ff0c008388 */ /* 0x0007e20000000800 */
[----:B------:R-:W-:-:S03]  /*0150*/  NOP ;  /* 0x0000000000007918 */ /* 0x000fc60000000000 */
[----:B------:R3:W-:Y:S01]  /*0160*/  @!P2 STS [UR8+0x24], R2 ;  /* 0x00002402ff00a988 */ /* 0x0007e20008000808 */
[----:B-1----:R-:W-:-:S03]  /*0170*/  UIMAD UR4, UR5, UR4, UR36 ;  /* 0x00000004050472a4 */ /* 0x002fc6000f8e0224 */
[----:B------:R3:W-:Y:S01]  /*0180*/  @!P2 STS [UR8+0x20], R8 ;  /* 0x00002008ff00a988 */ /* 0x0007e20008000808 */
[----:B--2---:R-:W-:-:S04]  /*0190*/  UIMAD UR4, UR4, UR6, UR37 ;  /* 0x00000006040472a4 */ /* 0x004fc8000f8e0225 */
[----:B------:R-:W-:-:S04]  /*01a0*/  UIMAD UR4, UR4, 0x180, URZ ;  /* 0x00000180040478a4 */ /* 0x000fc8000f8e023f */
[----:B------:R-:W-:-:S04]  /*01b0*/  UIADD3 UR16, UP0, UR4, UR20, URZ ;  /* 0x0000001404107290 */ /* 0x000fc8000ff1e03f */
[----:B------:R-:W-:Y:S01]  /*01c0*/  ULEA.HI.X.SX32 UR17, UR4, UR21, 0x1, UP0 ;  /* 0x0000001504117291 */ /* 0x000fe200080f0e3f */
[----:B---3--:R-:W-:Y:S11]  /*01d0*/  @P2 BRA `(.L_x_1) ;  /* 0x0000000000182947 */ /* 0x008ff60003800000 */
[----:B------:R-:W1:Y:S01]  /*01e0*/  LDS R4, [UR8+0x8] ;  /* 0x00000808ff047984 */ /* 0x000e620008000800 */
[----:B------:R-:W2:Y:S01]  /*01f0*/  LDC.64 R6, c[0x0][0x210] ;  /* 0x00008400ff067b82 */ /* 0x000ea20000000a00 */
[----:B------:R-:W-:Y:S02]  /*0200*/  IMAD.MOV.U32 R5, RZ, RZ, 0x70 ;  /* 0x00000070ff057424 */ /* 0x000fe400078e00ff */
[----:B--2---:R2:W-:Y:S03]  /*0210*/  STS.64 [UR8], R6 ;  /* 0x00000006ff007988 */ /* 0x0045e60008000a08 */
[----:B-1----:R-:W-:-:S05]  /*0220*/  LOP3.LUT R4, R4, 0x10, R5, 0xd8, !PT ;  /* 0x0000001004047812 */ /* 0x002fca00078ed805 */
[----:B------:R2:W-:Y:S02]  /*0230*/  STS [UR8+0x8], R4 ;  /* 0x00000804ff007988 */ /* 0x0005e40008000808 */
.L_x_1:
[----:B------:R-:W-:Y:S05]  /*0240*/  BSYNC B0 ;  /* 0x0000000000007941 */ /* 0x000fea0003800000 */
.L_x_0:
[----:B------:R-:W-:Y:S04]  /*0250*/  BSSY B0, `(.L_x_2) ;  /* 0x000000a000007945 */ /* 0x000fe80003800000 */
[----:B------:R-:W-:Y:S05]  /*0260*/  @P2 BRA `(.L_x_3) ;  /* 0x0000000000202947 */ /* 0x000fea0003800000 */
[----:B--2---:R-:W1:Y:S01]  /*0270*/  LDS R4, [UR8+0x34] ;  /* 0x00003408ff047984 */ /* 0x004e620008000800 */
[----:B------:R-:W-:Y:S02]  /*0280*/  IMAD.MOV.U32 R5, RZ, RZ, 0x3f000000 ;  /* 0x3f000000ff057424 */ /* 0x000fe400078e00ff */
[----:B------:R-:W-:Y:S01]  /*0290*/  @!P2 IMAD.MOV.U32 R6, RZ, RZ, 0x3f ;  /* 0x0000003fff06a424 */ /* 0x000fe200078e00ff */
[----:B------:R-:W2:Y:S02]  /*02a0*/  @!P2 LDS R7, [UR8+0x38] ;  /* 0x00003808ff07a984 */ /* 0x000ea40008000800 */
[----:B-1----:R-:W-:Y:S02]  /*02b0*/  LOP3.LUT R4, R4, 0xff000000, R5, 0xb8, !PT ;  /* 0xff00000004047812 */ /* 0x002fe400078eb805 */
[----:B--2---:R-:W-:-:S03]  /*02c0*/  @!P2 LOP3.LUT R5, R7, 0xff, R6, 0xb8, !PT ;  /* 0x000000ff0705a812 */ /* 0x004fc600078eb806 */
[----:B------:R1:W-:Y:S04]  /*02d0*/  STS [UR8+0x34], R4 ;  /* 0x00003404ff007988 */ /* 0x0003e80008000808 */
[----:B------:R1:W-:Y:S02]  /*02e0*/  @!P2 STS [UR8+0x38], R5 ;  /* 0x00003805ff00a988 */ /* 0x0003e40008000808 */
.L_x_3:
[----:B------:R-:W-:Y:S05]  /*02f0*/  BSYNC B0 ;  /* 0x0000000000007941 */ /* 0x000fea0003800000 */
.L_x_2:
[----:B------:R-:W-:Y:S04]  /*0300*/  BSSY B0, `(.L_x_4) ;  /* 0x000000e000007945 */ /* 0x000fe80003800000 */
[----:B------:R-:W-:Y:S05]  /*0310*/  @P2 BRA `(.L_x_5) ;  /* 0x0000000000302947 */ /* 0x000fea0003800000 */
[----:B-1----:R-:W1:Y:S01]  /*0320*/  LDS R5, [UR8+0x34] ;  /* 0x00003408ff057984 */ /* 0x002e620008000800 */
[----:B--2---:R-:W2:Y:S03]  /*0330*/  LDC.64 R6, c[0x0][0x238] ;  /* 0x00008e00ff067b82 */ /* 0x004ea60000000a00 */
[----:B------:R-:W3:Y:S01]  /*0340*/  LDS R4, [UR8+0x1c] ;  /* 0x00001c08ff047984 */ /* 0x000ee20008000800 */
[C---:B--2---:R-:W-:Y:S01]  /*0350*/  SHF.L.U64.HI R7, R6.reuse, 0x1, R7 ;  /* 0x0000000106077819 */ /* 0x044fe20000010207 */
[----:B------:R-:W-:-:S03]  /*0360*/  IMAD.SHL.U32 R6, R6, 0x2, RZ ;  /* 0x0000000206067824 */ /* 0x000fc600078e00ff */
[--C-:B------:R-:W-:Y:S02]  /*0370*/  SHF.R.U32.HI R9, RZ, 0x4, R7.reuse ;  /* 0x00000004ff097819 */ /* 0x100fe40000011607 */
[----:B------:R-:W-:-:S05]  /*0380*/  SHF.R.U64 R6, R6, 0x4, R7 ;  /* 0x0000000406067819 */ /* 0x000fca0000001207 */
[----:B------:R4:W-:Y:S01]  /*0390*/  STS [UR8+0xc], R6 ;  /* 0x00000c06ff007988 */ /* 0x0009e20008000808 */
[----:B-1----:R-:W-:Y:S02]  /*03a0*/  LOP3.LUT R5, R5, 0x7, RZ, 0xb8, !PT ;  /* 0x0000000705057812 */ /* 0x002fe400078eb8ff */
[----:B---3--:R-:W-:-:S03]  /*03b0*/  LOP3.LUT R4, R4, 0xf, R9, 0xb8, !PT ;  /* 0x0000000f04047812 */ /* 0x008fc600078eb809 */
[----:B------:R4:W-:Y:S04]  /*03c0*/  STS [UR8+0x34], R5 ;  /* 0x00003405ff007988 */ /* 0x0009e80008000808 */
[----:B------:R4:W-:Y:S02]  /*03d0*/  STS [UR8+0x1c], R4 ;  /* 0x00001c04ff007988 */ /* 0x0009e40008000808 */
.L_x_5:
[----:B------:R-:W-:Y:S05]  /*03e0*/  BSYNC B0 ;  /* 0x0000000000007941 */ /* 0x000fea0003800000 */
.L_x_4:
[----:B------:R-:W-:Y:S04]  /*03f0*/  BSSY B1, `(.L_x_6) ;  /* 0x000001b000017945 */ /* 0x000fe80003800000 */
[----:B------:R-:W-:Y:S01]  /*0400*/  BSSY B0, `(.L_x_7) ;  /* 0x0000016000007945 */ /* 0x000fe20003800000 */
[----:B--2---:R-:W-:-:S03]  /*0410*/  IMAD.MOV.U32 R7, RZ, RZ, RZ ;  /* 0x000000ffff077224 */ /* 0x004fc600078e00ff */
[----:B------:R-:W-:Y:S05]  /*0420*/  @P2 BRA `(.L_x_8) ;  /* 0x0000000000202947 */ /* 0x000fea0003800000 */
[----:B-1--4-:R-:W1:Y:S02]  /*0430*/  LDS R4, [UR8+0x34] ;  /* 0x00003408ff047984 */ /* 0x012e640008000800 */
[----:B-1----:R-:W-:-:S05]  /*0440*/  LOP3.LUT R4, R4, 0x38, RZ, 0xb8, !PT ;  /* 0x0000003804047812 */ /* 0x002fca00078eb8ff */
[----:B------:R1:W-:Y:S01]  /*0450*/  STS [UR8+0x34], R4 ;  /* 0x00003404ff007988 */ /* 0x0003e20008000808 */
[----:B------:R-:W-:Y:S05]  /*0460*/  @P2 BRA `(.L_x_9) ;  /* 0x0000000000202947 */ /* 0x000fea0003800000 */
[----:B-1----:R-:W1:Y:S01]  /*0470*/  LDS R4, [UR8+0x8] ;  /* 0x00000808ff047984 */ /* 0x002e620008000800 */
[----:B------:R-:W-:-:S05]  /*0480*/  IMAD.MOV.U32 R5, RZ, RZ, 0x780 ;  /* 0x00000780ff057424 */ /* 0x000fca00078e00ff */
[----:B-1----:R-:W-:-:S05]  /*0490*/  LOP3.LUT R4, R4, 0x500, R5, 0xd8, !PT ;  /* 0x0000050004047812 */ /* 0x002fca00078ed805 */
[----:B------:R2:W-:Y:S02]  /*04a0*/  STS [UR8+0x8], R4 ;  /* 0x00000804ff007988 */ /* 0x0005e40008000808 */
.L_x_8:
[----:B------:R-:W-:Y:S05]  /*04b0*/  @P2 BRA `(.L_x_10) ;  /* 0x0000000000282947 */ /* 0x000fea0003800000 */
[----:B-12-4-:R-:W1:Y:S02]  /*04c0*/  LDS R4, [UR8+0x8] ;  /* 0x00000808ff047984 */ /* 0x016e640008000800 */
[----:B-1----:R-:W-:-:S05]  /*04d0*/  LOP3.LUT R4, R4, 0x1800, RZ, 0xb8, !PT ;  /* 0x0000180004047812 */ /* 0x002fca00078eb8ff */
[----:B------:R2:W-:Y:S02]  /*04e0*/  STS [UR8+0x8], R4 ;  /* 0x00000804ff007988 */ /* 0x0005e40008000808 */
.L_x_9:
[----:B------:R-:W-:Y:S05]  /*04f0*/  @P2 BREAK B0 ;  /* 0x0000000000002942 */ /* 0x000fea0003800000 */
[----:B------:R-:W-:Y:S05]  /*0500*/  @P2 BRA `(.L_x_11) ;  /* 0x0000000000242947 */ /* 0x000fea0003800000 */
[----:B------:R-:W3:Y:S01]  /*0510*/  LDS R5, [UR8+0x8] ;  /* 0x00000808ff057984 */ /* 0x000ee20008000800 */
[----:B-12---:R-:W-:-:S05]  /*0520*/  IMAD.MOV.U32 R4, RZ, RZ, 0x6000 ;  /* 0x00006000ff047424 */ /* 0x006fca00078e00ff */
[----:B---3--:R-:W-:-:S04]  /*0530*/  LOP3.LUT R4, R5, 0x6000, R4, 0xd8, !PT ;  /* 0x0000600005047812 */ /* 0x008fc800078ed804 */
[----:B------:R-:W-:-:S05]  /*0540*/  LOP3.LUT R4, R4, 0x400000, RZ, 0xb8, !PT ;  /* 0x0040000004047812 */ /* 0x000fca00078eb8ff */
[----:B------:R3:W-:Y:S02]  /*0550*/  STS [UR8+0x8], R4 ;  /* 0x00000804ff007988 */ /* 0x0007e40008000808 */
.L_x_10:
[----:B------:R-:W-:Y:S05]  /*0560*/  BSYNC B0 ;  /* 0x0000000000007941 */ /* 0x000fea0003800000 */
.L_x_7:
[----:B-1234-:R-:W1:Y:S02]  /*0570*/  @!P2 LDS R4, [UR8+0x8] ;  /* 0x00000808ff04a984 */ /* 0x01ee640008000800 */
[----:B-1----:R-:W-:-:S05]  /*0580*/  @!P2 LOP3.LUT R4, R4, 0x8000, RZ, 0xb8, !PT ;  /* 0x000080000404a812 */ /* 0x002fca00078eb8ff */
[----:B------:R3:W-:Y:S02]  /*0590*/  @!P2 STS [UR8+0x8], R4 ;  /* 0x00000804ff00a988 */ /* 0x0007e40008000808 */
.L_x_11:
[----:B------:R-:W-:Y:S05]  /*05a0*/  BSYNC B1 ;  /* 0x0000000000017941 */ /* 0x000fea0003800000 */
.L_x_6:
[----:B------:R-:W-:Y:S05]  /*05b0*/  WARPSYNC.ALL ;  /* 0x0000000000007948 */ /* 0x000fea0003800000 */
[----:B------:R-:W-:Y:S05]  /*05c0*/  @P0 BRA `(.L_x_12) ;  /* 0x0000000000280947 */ /* 0x000fea0003800000 */
[----:B-123--:R-:W1:Y:S01]  /*05d0*/  S2R R4, SR_LANEID ;  /* 0x0000000000047919 */ /* 0x00ee620000000000 */
[----:B------:R-:W-:Y:S05]  /*05e0*/  WARPSYNC.ALL ;  /* 0x0000000000007948 */ /* 0x000fea0003800000 */
[----:B-1----:R-:W-:-:S05]  /*05f0*/  IMAD.SHL.U32 R6, R4, 0x4, RZ ;  /* 0x0000000404067824 */ /* 0x002fca00078e00ff */
[----:B------:R-:W1:Y:S01]  /*0600*/  LDS R9, [R6+UR8] ;  /* 0x0000000806097984 */ /* 0x000e620008000800 */
[----:B------:R-:W-:-:S05]  /*0610*/  IADD3 R4, P1, R6, UR16, RZ ;  /* 0x0000001006047c10 */ /* 0x000fca000ff3e0ff */
[----:B------:R-:W-:-:S05]  /*0620*/  IMAD.X R5, RZ, RZ, UR17, P1 ;  /* 0x00000011ff057e24 */ /* 0x000fca00088e06ff */
[----:B-1----:R4:W5:Y:S01]  /*0630*/  ATOMG.E.EXCH.STRONG.GPU PT, RZ, [R4], R9 ;  /* 0x0000000904ff73a8 */ /* 0x00296200041ee100 */
[----:B------:R-:W-:-:S04]  /*0640*/  DEPBAR {5,4,3,2,1,0} ;  /* 0x0000003f0000791a */ /* 0x000fc80000000000 */
[----:B------:R4:W-:Y:S01]  /*0650*/  UTMACCTL.IV [UR16] ;  /* 0x00000000100079b9 */ /* 0x0009e20008000000 */
[----:B------:R-:W-:Y:S01]  /*0660*/  NOP ;  /* 0x0000000000007918 */ /* 0x000fe20000000000 */
.L_x_12:
[----:B------:R-:W-:Y:S05]  /*0670*/  @P0 BRA `(.L_x_13) ;  /* 0x00000000000c0947 */ /* 0x000fea0003800000 */
[----:B------:R0:W-:Y:S01]  /*0680*/  UTMACMDFLUSH ;  /* 0x00000000000079b7 */ /* 0x0001e20000000000 */
[----:B------:R-:W-:Y:S05]  /*0690*/  @P0 BRA `(.L_x_13) ;  /* 0x0000000000040947 */ /* 0x000fea0003800000 */
[----:B------:R-:W-:-:S04]  /*06a0*/  DEPBAR.LE SB0, 0x0 ;  /* 0x000080000000791a */ /* 0x000fc80000000000 */
.L_x_13:
[----:B------:R-:W-:Y:S05]  /*06b0*/  WARPSYNC.ALL ;  /* 0x0000000000007948 */ /* 0x000fea0003800000 */
[----:B-----5:R-:W-:Y:S06]  /*06c0*/  BAR.SYNC.DEFER_BLOCKING 0x0 ;  /* 0x0000000000007b1d */ /* 0x020fec0000010000 */
[----:B------:R-:W-:Y:S02]  /*06d0*/  BSSY B1, `(.L_x_14) ;  /* 0x000000b000017945 */ /* 0x000fe40003800000 */
[----:B------:R-:W-:Y:S06]  /*06e0*/  BAR.SYNC.DEFER_BLOCKING 0x0 ;  /* 0x0000000000007b1d */ /* 0x000fec0000010000 */
[----:B------:R5:W-:Y:S01]  /*06f0*/  @!P0 STS [R12], RZ ;  /* 0x000000ff0c008388 */ /* 0x000be20000000800 */
[----:B------:R-:W-:Y:S01]  /*0700*/  NOP ;  /* 0x0000000000007918 */ /* 0x000fe20000000000 */
[----:B------:R-:W-:Y:S05]  /*0710*/  @P2 BRA `(.L_x_15) ;  /* 0x0000000000182947 */ /* 0x000fea0003800000 */
[----:B-1234-:R-:W1:Y:S01]  /*0720*/  LDS R4, [UR8+0x8] ;  /* 0x00000808ff047984 */ /* 0x01ee620008000800 */
[----:B------:R-:W2:Y:S01]  /*0730*/  LDC.64 R14, c[0x0][0x218] ;  /* 0x00008600ff0e7b82 */ /* 0x000ea20000000a00 */
[----:B------:R-:W-:Y:S02]  /*0740*/  IMAD.MOV.U32 R5, RZ, RZ, 0x70 ;  /* 0x00000070ff057424 */ /* 0x000fe400078e00ff */
[----:B--2---:R2:W-:Y:S03]  /*0750*/  STS.64 [UR8], R14 ;  /* 0x0000000eff007988 */ /* 0x0045e60008000a08 */
[----:B-1----:R-:W-:-:S05]  /*0760*/  LOP3.LUT R4, R4, 0x10, R5, 0xd8, !PT ;  /* 0x0000001004047812 */ /* 0x002fca00078ed805 */
[----:B------:R2:W-:Y:S02]  /*0770*/  STS [UR8+0x8], R4 ;  /* 0x00000804ff007988 */ /* 0x0005e40008000808 */
.L_x_15:
[----:B----4-:R-:W-:Y:S05]  /*0780*/  BSYNC B1 ;  /* 0x0000000000017941 */ /* 0x010fea0003800000 */
.L_x_14:
[----:B------:R-:W-:Y:S04]  /*0790*/  BSSY B2, `(.L_x_16) ;  /* 0x000000f000027945 */ /* 0x000fe80003800000 */
[----:B------:R-:W-:Y:S04]  /*07a0*/  BSSY B1, `(.L_x_17) ;  /* 0x000000c000017945 */ /* 0x000fe80003800000 */
[----:B------:R-:W-:Y:S05]  /*07b0*/  @P2 BRA `(.L_x_18) ;  /* 0x0000000000282947 */ /* 0x000fea0003800000 */
[----:B-123--:R-:W1:Y:S01]  /*07c0*/  LDS R4, [UR8+0x34] ;  /* 0x00003408ff047984 */ /* 0x00ee620008000800 */
[----:B------:R-:W-:Y:S01]  /*07d0*/  IMAD.MOV.U32 R5, RZ, RZ, 0x3f000000 ;  /* 0x3f000000ff057424 */ /* 0x000fe200078e00ff */
[----:B------:R-:W-:Y:S05]  /*07e0*/  @P2 BREAK B1 ;  /* 0x0000000000012942 */ /* 0x000fea0003800000 */
[----:B-1----:R-:W-:-:S05]  /*07f0*/  LOP3.LUT R4, R4, 0xff000000, R5, 0xb8, !PT ;  /* 0xff00000004047812 */ /* 0x002fca00078eb805 */
[----:B------:R1:W-:Y:S01]  /*0800*/  STS [UR8+0x34], R4 ;  /* 0x00003404ff007988 */ /* 0x0003e20008000808 */
[----:B------:R-:W-:Y:S05]  /*0810*/  @P2 BRA `(.L_x_19) ;  /* 0x0000000000182947 */ /* 0x000fea0003800000 */
[----:B------:R-:W2:Y:S01]  /*0820*/  LDS R5, [UR8+0x38] ;  /* 0x00003808ff057984 */ /* 0x000ea20008000800 */
[----:B-1----:R-:W-:-:S05]  /*0830*/  IMAD.MOV.U32 R4, RZ, RZ, 0x7f ;  /* 0x0000007fff047424 */ /* 0x002fca00078e00ff */
[----:B--2---:R-:W-:-:S05]  /*0840*/  LOP3.LUT R4, R5, 0xff, R4, 0xb8, !PT ;  /* 0x000000ff05047812 */ /* 0x004fca00078eb804 */
[----:B------:R4:W-:Y:S02]  /*0850*/  STS [UR8+0x38], R4 ;  /* 0x00003804ff007988 */ /* 0x0009e40008000808 */
.L_x_18:
[----:B------:R-:W-:Y:S05]  /*0860*/  BSYNC B1 ;  /* 0x0000000000017941 */ /* 0x000fea0003800000 */
.L_x_17:
[----:B------:R1:W-:Y:S02]  /*0870*/  @!P2 STS [UR8+0x20], R8 ;  /* 0x00002008ff00a988 */ /* 0x0003e40008000808 */
.L_x_19:
[----:B------:R-:W-:Y:S05]  /*0880*/  BSYNC B2 ;  /* 0x0000000000027941 */ /* 0x000fea0003800000 */
.L_x_16:
[----:B------:R-:W-:Y:S05]  /*0890*/  WARPSYNC.ALL ;  /* 0x0000000000007948 */ /* 0x000fea0003800000 */
[----:B------:R-:W2:Y:S01]  /*08a0*/  LDC R6, c[0x0][0x22c] ;  /* 0x00008b00ff067b82 */ /* 0x000ea20000000800 */
[----:B------:R-:W-:Y:S01]  /*08b0*/  BSSY B2, `(.L_x_20) ;  /* 0x0000010000027945 */ /* 0x000fe20003800000 */
[----:B--2---:R-:W-:-:S05]  /*08c0*/  VIADD R6, R6, 0xffffffff ;  /* 0xffffffff06067836 */ /* 0x004fca0000000000 */
[----:B------:R2:W-:Y:S01]  /*08d0*/  @!P2 STS [UR8+0x24], R6 ;  /* 0x00002406ff00a988 */ /* 0x0005e20008000808 */
[----:B------:R-:W-:Y:S05]  /*08e0*/  @P2 BRA `(.L_x_21) ;  /* 0x0000000000302947 */ /* 0x000fea0003800000 */
[----:B------:R-:W2:Y:S01]  /*08f0*/  LDS R5, [UR8+0x34] ;  /* 0x00003408ff057984 */ /* 0x000ea20008000800 */
[----:B-1----:R-:W1:Y:S03]  /*0900*/  LDC.64 R8, c[0x0][0x240] ;  /* 0x00009000ff087b82 */ /* 0x002e660000000a00 */
[----:B---34-:R-:W3:Y:S01]  /*0910*/  LDS R4, [UR8+0x1c] ;  /* 0x00001c08ff047984 */ /* 0x018ee20008000800 */
[C---:B-1----:R-:W-:Y:S01]  /*0920*/  SHF.L.U64.HI R9, R8.reuse, 0x1, R9 ;  /* 0x0000000108097819 */ /* 0x042fe20000010209 */
[----:B------:R-:W-:-:S03]  /*0930*/  IMAD.SHL.U32 R8, R8, 0x2, RZ ;  /* 0x0000000208087824 */ /* 0x000fc600078e00ff */
[--C-:B------:R-:W-:Y:S02]  /*0940*/  SHF.R.U32.HI R11, RZ, 0x4, R9.reuse ;  /* 0x00000004ff0b7819 */ /* 0x100fe40000011609 */
[----:B------:R-:W-:-:S05]  /*0950*/  SHF.R.U64 R8, R8, 0x4, R9 ;  /* 0x0000000408087819 */ /* 0x000fca0000001209 */
[----:B------:R1:W-:Y:S01]  /*0960*/  STS [UR8+0xc], R8 ;  /* 0x00000c08ff007988 */ /* 0x0003e20008000808 */
[----:B--2---:R-:W-:Y:S02]  /*0970*/  LOP3.LUT R5, R5, 0x7, RZ, 0xb8, !PT ;  /* 0x0000000705057812 */ /* 0x004fe400078eb8ff */
[----:B---3--:R-:W-:-:S03]  /*0980*/  LOP3.LUT R4, R4, 0xf, R11, 0xb8, !PT ;  /* 0x0000000f04047812 */ /* 0x008fc600078eb80b */
[----:B------:R1:W-:Y:S04]  /*0990*/  STS [UR8+0x34], R5 ;  /* 0x00003405ff007988 */ /* 0x0003e80008000808 */
[----:B------:R1:W-:Y:S02]  /*09a0*/  STS [UR8+0x1c], R4 ;  /* 0x00001c04ff007988 */ /* 0x0003e40008000808 */
.L_x_21:
[----:B------:R-:W-:Y:S05]  /*09b0*/  BSYNC B2 ;  /* 0x0000000000027941 */ /* 0x000fea0003800000 */
.L_x_20:
[----:B------:R-:W-:Y:S04]  /*09c0*/  BSSY B3, `(.L_x_22) ;  /* 0x000001a000037945 */ /* 0x000fe80003800000 */
[----:B------:R-:W-:Y:S04]  /*09d0*/  BSSY B2, `(.L_x_23) ;  /* 0x0000015000027945 */ /* 0x000fe80003800000 */
[----:B------:R-:W-:Y:S05]  /*09e0*/  @P2 BRA `(.L_x_24) ;  /* 0x0000000000202947 */ /* 0x000fea0003800000 */
[----:B-1-34-:R-:W1:Y:S02]  /*09f0*/  LDS R4, [UR8+0x34] ;  /* 0x00003408ff047984 */ /* 0x01ae640008000800 */
[----:B-1----:R-:W-:-:S05]  /*0a00*/  LOP3.LUT R4, R4, 0x38, RZ, 0xb8, !PT ;  /* 0x0000003804047812 */ /* 0x002fca00078eb8ff */
[----:B------:R1:W-:Y:S01]  /*0a10*/  STS [UR8+0x34], R4 ;  /* 0x00003404ff007988 */ /* 0x0003e20008000808 */
[----:B------:R-:W-:Y:S05]  /*0a20*/  @P2 BRA `(.L_x_25) ;  /* 0x0000000000202947 */ /* 0x000fea0003800000 */
[----:B-1----:R-:W1:Y:S01]  /*0a30*/  LDS R4, [UR8+0x8] ;  /* 0x00000808ff047984 */ /* 0x002e620008000800 */
[----:B------:R-:W-:-:S05]  /*0a40*/  IMAD.MOV.U32 R5, RZ, RZ, 0x780 ;  /* 0x00000780ff057424 */ /* 0x000fca00078e00ff */
[----:B-1----:R-:W-:-:S05]  /*0a50*/  LOP3.LUT R4, R4, 0x500, R5, 0xd8, !PT ;  /* 0x0000050004047812 */ /* 0x002fca00078ed805 */
[----:B------:R1:W-:Y:S02]  /*0a60*/  STS [UR8+0x8], R4 ;  /* 0x00000804ff007988 */ /* 0x0003e40008000808 */
.L_x_24:
[----:B------:R-:W-:Y:S05]  /*0a70*/  @P2 BRA `(.L_x_26) ;  /* 0x0000000000282947 */ /* 0x000fea0003800000 */
[----:B-1-34-:R-:W1:Y:S02]  /*0a80*/  LDS R4, [UR8+0x8] ;  /* 0x00000808ff047984 */ /* 0x01ae640008000800 */
[----:B-1----:R-:W-:-:S05]  /*0a90*/  LOP3.LUT R4, R4, 0x1800, RZ, 0xb8, !PT ;  /* 0x0000180004047812 */ /* 0x002fca00078eb8ff */
[----:B------:R3:W-:Y:S02]  /*0aa0*/  STS [UR8+0x8], R4 ;  /* 0x00000804ff007988 */ /* 0x0007e40008000808 */
.L_x_25:
[----:B------:R-:W-:Y:S05]  /*0ab0*/  @P2 BREAK B2 ;  /* 0x0000000000022942 */ /* 0x000fea0003800000 */
[----:B------:R-:W-:Y:S05]  /*0ac0*/  @P2 BRA `(.L_x_27) ;  /* 0x0000000000242947 */ /* 0x000fea0003800000 */
[----:B-1-3--:R-:W1:Y:S01]  /*0ad0*/  LDS R4, [UR8+0x8] ;  /* 0x00000808ff047984 */ /* 0x00ae620008000800 */
[----:B------:R-:W-:-:S05]  /*0ae0*/  IMAD.MOV.U32 R5, RZ, RZ, 0x6000 ;  /* 0x00006000ff057424 */ /* 0x000fca00078e00ff */
[----:B-1----:R-:W-:-:S04]  /*0af0*/  LOP3.LUT R4, R4, 0x6000, R5, 0xd8, !PT ;  /* 0x0000600004047812 */ /* 0x002fc800078ed805 */
[----:B------:R-:W-:-:S05]  /*0b00*/  LOP3.LUT R4, R4, 0x400000, RZ, 0xb8, !PT ;  /* 0x0040000004047812 */ /* 0x000fca00078eb8ff */
[----:B------:R1:W-:Y:S02]  /*0b10*/  STS [UR8+0x8], R4 ;  /* 0x00000804ff007988 */ /* 0x0003e40008000808 */
.L_x_26:
[----:B------:R-:W-:Y:S05]  /*0b20*/  BSYNC B2 ;  /* 0x0000000000027941 */ /* 0x000fea0003800000 */
.L_x_23:
[----:B-1-34-:R-:W1:Y:S02]  /*0b30*/  @!P2 LDS R4, [UR8+0x8] ;  /* 0x00000808ff04a984 */ /* 0x01ae640008000800 */
[----:B-1----:R-:W-:-:S05]  /*0b40*/  @!P2 LOP3.LUT R4, R4, 0x8000, RZ, 0xb8, !PT ;  /* 0x000080000404a812 */ /* 0x002fca00078eb8ff */
[----:B------:R4:W-:Y:S02]  /*0b50*/  @!P2 STS [UR8+0x8], R4 ;  /* 0x00000804ff00a988 */ /* 0x0009e40008000808 */
.L_x_27:
[----:B------:R-:W-:Y:S05]  /*0b60*/  BSYNC B3 ;  /* 0x0000000000037941 */ /* 0x000fea0003800000 */
.L_x_22:
[----:B------:R-:W-:Y:S05]  /*0b70*/  WARPSYNC.ALL ;  /* 0x0000000000007948 */ /* 0x000fea0003800000 */
[----:B------:R-:W-:-:S04]  /*0b80*/  UIADD3 UR19, UR4, 0x80, URZ ;  /* 0x0000008004137890 */ /* 0x000fc8000fffe03f */
[----:B------:R-:W-:-:S04]  /*0b90*/  UIADD3 UR18, UP0, UR19, UR20, URZ ;  /* 0x0000001413127290 */ /* 0x000fc8000ff1e03f */
[----:B------:R-:W-:Y:S01]  /*0ba0*/  ULEA.HI.X.SX32 UR19, UR19, UR21, 0x1, UP0 ;  /* 0x0000001513137291 */ /* 0x000fe200080f0e3f */
[----:B------:R-:W-:Y:S11]  /*0bb0*/  @P0 BRA `(.L_x_28) ;  /* 0x0000000000280947 */ /* 0x000ff60003800000 */
[----:B-1-34-:R-:W1:Y:S01]  /*0bc0*/  S2R R4, SR_LANEID ;  /* 0x0000000000047919 */ /* 0x01ae620000000000 */
[----:B------:R-:W-:Y:S05]  /*0bd0*/  WARPSYNC.ALL ;  /* 0x0000000000007948 */ /* 0x000fea0003800000 */
[----:B-1----:R-:W-:-:S05]  /*0be0*/  IMAD.SHL.U32 R8, R4, 0x4, RZ ;  /* 0x0000000404087824 */ /* 0x002fca00078e00ff */
[----:B------:R-:W1:Y:S01]  /*0bf0*/  LDS R9, [R8+UR8] ;  /* 0x0000000808097984 */ /* 0x000e620008000800 */
[----:B------:R-:W-:-:S05]  /*0c00*/  IADD3 R4, P1, R8, UR18, RZ ;  /* 0x0000001208047c10 */ /* 0x000fca000ff3e0ff */
[----:B------:R-:W-:-:S05]  /*0c10*/  IMAD.X R5, RZ, RZ, UR19, P1 ;  /* 0x00000013ff057e24 */ /* 0x000fca00088e06ff */
[----:B-1----:R1:W3:Y:S01]  /*0c20*/  ATOMG.E.EXCH.STRONG.GPU PT, RZ, [R4], R9 ;  /* 0x0000000904ff73a8 */ /* 0x0022e200041ee100 */
[----:B------:R-:W-:-:S04]  /*0c30*/  DEPBAR {5,4,3,2,1,0} ;  /* 0x0000003f0000791a */ /* 0x000fc80000000000 */
[----:B------:R1:W-:Y:S01]  /*0c40*/  UTMACCTL.IV [UR18] ;  /* 0x00000000120079b9 */ /* 0x0003e20008000000 */
[----:B------:R-:W-:Y:S01]  /*0c50*/  NOP ;  /* 0x0000000000007918 */ /* 0x000fe20000000000 */
.L_x_28:
[----:B------:R-:W-:Y:S05]  /*0c60*/  @P0 BRA `(.L_x_29) ;  /* 0x00000000000c0947 */ /* 0x000fea0003800000 */
[----:B------:R0:W-:Y:S01]  /*0c70*/  UTMACMDFLUSH ;  /* 0x00000000000079b7 */ /* 0x0001e20000000000 */
[----:B------:R-:W-:Y:S05]  /*0c80*/  @P0 BRA `(.L_x_29) ;  /* 0x0000000000040947 */ /* 0x000fea0003800000 */
[----:B------:R-:W-:-:S04]  /*0c90*/  DEPBAR.LE SB0, 0x0 ;  /* 0x000080000000791a */ /* 0x000fc80000000000 */
.L_x_29:
[----:B------:R-:W-:Y:S05]  /*0ca0*/  WARPSYNC.ALL ;  /* 0x0000000000007948 */ /* 0x000fea0003800000 */
[----:B---3--:R-:W-:Y:S06]  /*0cb0*/  BAR.SYNC.DEFER_BLOCKING 0x0 ;  /* 0x0000000000007b1d */ /* 0x008fec0000010000 */
[----:B------:R-:W-:Y:S02]  /*0cc0*/  BSSY B3, `(.L_x_30) ;  /* 0x000000b000037945 */ /* 0x000fe40003800000 */
[----:B------:R-:W-:Y:S06]  /*0cd0*/  BAR.SYNC.DEFER_BLOCKING 0x0 ;  /* 0x0000000000007b1d */ /* 0x000fec0000010000 */
[----:B------:R3:W-:Y:S01]  /*0ce0*/  @!P0 STS [R12], RZ ;  /* 0x000000ff0c008388 */ /* 0x0007e20000000800 */
[----:B------:R-:W-:Y:S01]  /*0cf0*/  NOP ;  /* 0x0000000000007918 */ /* 0x000fe20000000000 */
[----:B------:R-:W-:Y:S05]  /*0d00*/  @P2 BRA `(.L_x_31) ;  /* 0x0000000000182947 */ /* 0x000fea0003800000 */
[----:B-1--4-:R-:W1:Y:S01]  /*0d10*/  LDS R4, [UR8+0x8] ;  /* 0x00000808ff047984 */ /* 0x012e620008000800 */
[----:B------:R-:W4:Y:S01]  /*0d20*/  LDC.64 R8, c[0x0][0x220] ;  /* 0x00008800ff087b82 */ /* 0x000f220000000a00 */
[----:B------:R-:W-:Y:S02]  /*0d30*/  IMAD.MOV.U32 R5, RZ, RZ, 0x70 ;  /* 0x00000070ff057424 */ /* 0x000fe400078e00ff */
[----:B----4-:R4:W-:Y:S03]  /*0d40*/  STS.64 [UR8], R8 ;  /* 0x00000008ff007988 */ /* 0x0109e60008000a08 */
[----:B-1----:R-:W-:-:S05]  /*0d50*/  LOP3.LUT R4, R4, 0x10, R5, 0xd8, !PT ;  /* 0x0000001004047812 */ /* 0x002fca00078ed805 */
[----:B------:R4:W-:Y:S02]  /*0d60*/  STS [UR8+0x8], R4 ;  /* 0x00000804ff007988 */ /* 0x0009e40008000808 */
.L_x_31:
[----:B-1----:R-:W-:Y:S05]  /*0d70*/  BSYNC B3 ;  /* 0x0000000000037941 */ /* 0x002fea0003800000 */
.L_x_30:
[----:B------:R-:W-:Y:S04]  /*0d80*/  BSSY B4, `(.L_x_32) ;  /* 0x0000011000047945 */ /* 0x000fe80003800000 */
[----:B------:R-:W-:Y:S04]  /*0d90*/  BSSY B3, `(.L_x_33) ;  /* 0x000000e000037945 */ /* 0x000fe80003800000 */
[----:B------:R-:W-:Y:S05]  /*0da0*/  @P2 BRA `(.L_x_34) ;  /* 0x0000000000242947 */ /* 0x000fea0003800000 */
[----:B----4-:R-:W1:Y:S01]  /*0db0*/  LDS R4, [UR8+0x34] ;  /* 0x00003408ff047984 */ /* 0x010e620008000800 */
[----:B------:R-:W-:-:S05]  /*0dc0*/  IMAD.MOV.U32 R5, RZ, RZ, 0x3f000000 ;  /* 0x3f000000ff057424 */ /* 0x000fca00078e00ff */
[----:B-1----:R-:W-:-:S05]  /*0dd0*/  LOP3.LUT R4, R4, 0xff000000, R5, 0xb8, !PT ;  /* 0xff00000004047812 */ /* 0x002fca00078eb805 */
[----:B------:R1:W-:Y:S01]  /*0de0*/  STS [UR8+0x34], R4 ;  /* 0x00003404ff007988 */ /* 0x0003e20008000808 */
[----:B------:R-:W-:Y:S05]  /*0df0*/  @P2 BRA `(.L_x_35) ;  /* 0x00000000001c2947 */ /* 0x000fea0003800000 */
[----:B-1----:R-:W1:Y:S01]  /*0e00*/  LDS R4, [UR8+0x38] ;  /* 0x00003808ff047984 */ /* 0x002e620008000800 */
[----:B------:R-:W-:-:S05]  /*0e10*/  IMAD.MOV.U32 R5, RZ, RZ, 0x3f ;  /* 0x0000003fff057424 */ /* 0x000fca00078e00ff */
[----:B-1----:R-:W-:-:S05]  /*0e20*/  LOP3.LUT R4, R4, 0xff, R5, 0xb8, !PT ;  /* 0x000000ff04047812 */ /* 0x002fca00078eb805 */
[----:B------:R1:W-:Y:S02]  /*0e30*/  STS [UR8+0x38], R4 ;  /* 0x00003804ff007988 */ /* 0x0003e40008000808 */
.L_x_34:
[----:B------:R-:W-:Y:S05]  /*0e40*/  @P2 BREAK B3 ;  /* 0x0000000000032942 */ /* 0x000fea0003800000 */
[----:B------:R-:W-:Y:S05]  /*0e50*/  @P2 BRA `(.L_x_36) ;  /* 0x00000000000c2947 */ /* 0x000fea0003800000 */
[----:B------:R1:W-:Y:S02]  /*0e60*/  STS [UR8+0x20], R6 ;  /* 0x00002006ff007988 */ /* 0x0003e40008000808 */
.L_x_35:
[----:B------:R-:W-:Y:S05]  /*0e70*/  BSYNC B3 ;  /* 0x0000000000037941 */ /* 0x000fea0003800000 */
.L_x_33:
[----:B------:R1:W-:Y:S02]  /*0e80*/  @!P2 STS [UR8+0x24], R2 ;  /* 0x00002402ff00a988 */ /* 0x0003e40008000808 */
.L_x_36:
[----:B------:R-:W-:Y:S05]  /*0e90*/  BSYNC B4 ;  /* 0x0000000000047941 */ /* 0x000fea0003800000 */
.L_x_32:
[----:B------:R-:W-:Y:S05]  /*0ea0*/  WARPSYNC.ALL ;  /* 0x0000000000007948 */ /* 0x000fea0003800000 */
[----:B------:R-:W-:Y:S04]  /*0eb0*/  BSSY B4, `(.L_x_37) ;  /* 0x000000e000047945 */ /* 0x000fe80003800000 */
[----:B------:R-:W-:Y:S05]  /*0ec0*/  @P2 BRA `(.L_x_38) ;  /* 0x0000000000302947 */ /* 0x000fea0003800000 */
[----:B-1--4-:R-:W1:Y:S01]  /*0ed0*/  LDS R4, [UR8+0x34] ;  /* 0x00003408ff047984 */ /* 0x012e620008000800 */
[----:B------:R-:W2:Y:S03]  /*0ee0*/  LDC.64 R8, c[0x0][0x248] ;  /* 0x00009200ff087b82 */ /* 0x000ea60000000a00 */
[----:B------:R-:W4:Y:S01]  /*0ef0*/  LDS R2, [UR8+0x1c] ;  /* 0x00001c08ff027984 */ /* 0x000f220008000800 */
[C---:B--2---:R-:W-:Y:S01]  /*0f00*/  SHF.L.U64.HI R6, R8.reuse, 0x1, R9 ;  /* 0x0000000108067819 */ /* 0x044fe20000010209 */
[----:B------:R-:W-:-:S03]  /*0f10*/  IMAD.SHL.U32 R5, R8, 0x2, RZ ;  /* 0x0000000208057824 */ /* 0x000fc600078e00ff */
[--C-:B------:R-:W-:Y:S02]  /*0f20*/  SHF.R.U32.HI R9, RZ, 0x4, R6.reuse ;  /* 0x00000004ff097819 */ /* 0x100fe40000011606 */
[----:B------:R-:W-:-:S05]  /*0f30*/  SHF.R.U64 R5, R5, 0x4, R6 ;  /* 0x0000000405057819 */ /* 0x000fca0000001206 */
[----:B------:R2:W-:Y:S01]  /*0f40*/  STS [UR8+0xc], R5 ;  /* 0x00000c05ff007988 */ /* 0x0005e20008000808 */
[----:B-1----:R-:W-:Y:S02]  /*0f50*/  LOP3.LUT R4, R4, 0x7, RZ, 0xb8, !PT ;  /* 0x0000000704047812 */ /* 0x002fe400078eb8ff */
[----:B----4-:R-:W-:-:S03]  /*0f60*/  LOP3.LUT R2, R2, 0xf, R9, 0xb8, !PT ;  /* 0x0000000f02027812 */ /* 0x010fc600078eb809 */
[----:B------:R2:W-:Y:S04]  /*0f70*/  STS [UR8+0x34], R4 ;  /* 0x00003404ff007988 */ /* 0x0005e80008000808 */
[----:B------:R2:W-:Y:S02]  /*0f80*/  STS [UR8+0x1c], R2 ;  /* 0x00001c02ff007988 */ /* 0x0005e40008000808 */
.L_x_38:
[----:B------:R-:W-:Y:S05]  /*0f90*/  BSYNC B4 ;  /* 0x0000000000047941 */ /* 0x000fea0003800000 */
.L_x_37:
[----:B------:R-:W-:Y:S04]  /*0fa0*/  BSSY B4, `(.L_x_39) ;  /* 0x000001a000047945 */ /* 0x000fe80003800000 */
[----:B------:R-:W-:Y:S04]  /*0fb0*/  BSSY B5, `(.L_x_40) ;  /* 0x0000015000057945 */ /* 0x000fe80003800000 */
[----:B------:R-:W-:Y:S05]  /*0fc0*/  @P2 BRA `(.L_x_41) ;  /* 0x0000000000202947 */ /* 0x000fea0003800000 */
[----:B-12---:R-:W1:Y:S02]  /*0fd0*/  LDS R2, [UR8+0x34] ;  /* 0x00003408ff027984 */ /* 0x006e640008000800 */
[----:B-1----:R-:W-:-:S05]  /*0fe0*/  LOP3.LUT R2, R2, 0x38, RZ, 0xb8, !PT ;  /* 0x0000003802027812 */ /* 0x002fca00078eb8ff */
[----:B------:R1:W-:Y:S01]  /*0ff0*/  STS [UR8+0x34], R2 ;  /* 0x00003402ff007988 */ /* 0x0003e20008000808 */
[----:B------:R-:W-:Y:S05]  /*1000*/  @P2 BRA `(.L_x_42) ;  /* 0x0000000000202947 */ /* 0x000fea0003800000 */
[----:B-1----:R-:W1:Y:S01]  /*1010*/  LDS R2, [UR8+0x8] ;  /* 0x00000808ff027984 */ /* 0x002e620008000800 */
[----:B------:R-:W-:-:S05]  /*1020*/  IMAD.MOV.U32 R5, RZ, RZ, 0x780 ;  /* 0x00000780ff057424 */ /* 0x000fca00078e00ff */
[----:B-1----:R-:W-:-:S05]  /*1030*/  LOP3.LUT R2, R2, 0x500, R5, 0xd8, !PT ;  /* 0x0000050002027812 */ /* 0x002fca00078ed805 */
[----:B------:R1:W-:Y:S02]  /*1040*/  STS [UR8+0x8], R2 ;  /* 0x00000802ff007988 */ /* 0x0003e40008000808 */
.L_x_41:
[----:B------:R-:W-:Y:S05]  /*1050*/  @P2 BRA `(.L_x_43) ;  /* 0x0000000000282947 */ /* 0x000fea0003800000 */
[----:B-12---:R-:W1:Y:S02]  /*1060*/  LDS R2, [UR8+0x8] ;  /* 0x00000808ff027984 */ /* 0x006e640008000800 */
[----:B-1----:R-:W-:-:S05]  /*1070*/  LOP3.LUT R2, R2, 0x1800, RZ, 0xb8, !PT ;  /* 0x0000180002027812 */ /* 0x002fca00078eb8ff */
[----:B------:R2:W-:Y:S02]  /*1080*/  STS [UR8+0x8], R2 ;  /* 0x00000802ff007988 */ /* 0x0005e40008000808 */
.L_x_42:
[----:B------:R-:W-:Y:S05]  /*1090*/  @P2 BREAK B5 ;  /* 0x0000000000052942 */ /* 0x000fea0003800000 */
[----:B------:R-:W-:Y:S05]  /*10a0*/  @P2 BRA `(.L_x_44) ;  /* 0x0000000000242947 */ /* 0x000fea0003800000 */
[----:B-12---:R-:W1:Y:S01]  /*10b0*/  LDS R2, [UR8+0x8] ;  /* 0x00000808ff027984 */ /* 0x006e620008000800 */
[----:B------:R-:W-:-:S05]  /*10c0*/  IMAD.MOV.U32 R5, RZ, RZ, 0x6000 ;  /* 0x00006000ff057424 */ /* 0x000fca00078e00ff */
[----:B-1----:R-:W-:-:S04]  /*10d0*/  LOP3.LUT R2, R2, 0x6000, R5, 0xd8, !PT ;  /* 0x0000600002027812 */ /* 0x002fc800078ed805 */
[----:B------:R-:W-:-:S05]  /*10e0*/  LOP3.LUT R2, R2, 0x400000, RZ, 0xb8, !PT ;  /* 0x0040000002027812 */ /* 0x000fca00078eb8ff */
[----:B------:R1:W-:Y:S02]  /*10f0*/  STS [UR8+0x8], R2 ;  /* 0x00000802ff007988 */ /* 0x0003e40008000808 */
.L_x_43:
[----:B------:R-:W-:Y:S05]  /*1100*/  BSYNC B5 ;  /* 0x0000000000057941 */ /* 0x000fea0003800000 */
.L_x_40:
[----:B-12---:R-:W1:Y:S02]  /*1110*/  @!P2 LDS R2, [UR8+0x8] ;  /* 0x00000808ff02a984 */ /* 0x006e640008000800 */
[----:B-1----:R-:W-:-:S05]  /*1120*/  @!P2 LOP3.LUT R2, R2, 0x8000, RZ, 0xb8, !PT ;  /* 0x000080000202a812 */ /* 0x002fca00078eb8ff */
[----:B------:R1:W-:Y:S02]  /*1130*/  @!P2 STS [UR8+0x8], R2 ;  /* 0x00000802ff00a988 */ /* 0x0003e40008000808 */
.L_x_44:
[----:B------:R-:W-:Y:S05]  /*1140*/  BSYNC B4 ;  /* 0x0000000000047941 */ /* 0x000fea0003800000 */
.L_x_39:
[----:B------:R-:W-:Y:S05]  /*1150*/  WARPSYNC.ALL ;  /* 0x0000000000007948 */ /* 0x000fea0003800000 */
[----:B------:R-:W-:Y:S01]  /*1160*/  UIADD3 UR4, UR4, 0x100, URZ ;  /* 0x0000010004047890 */ /* 0x000fe2000fffe03f */
[----:B------:R-:W-:Y:S02]  /*1170*/  ISETP.GE.AND P1, PT, R10, 0x1, PT ;  /* 0x000000010a00780c */ /* 0x000fe40003f26270 */
[----:B------:R-:W-:Y:S02]  /*1180*/  CS2R R24, SRZ ;  /* 0x0000000000187805 */ /* 0x000fe4000001ff00 */
[----:B------:R-:W-:Y:S01]  /*1190*/  CS2R R26, SRZ ;  /* 0x00000000001a7805 */ /* 0x000fe2000001ff00 */
[----:B------:R-:W-:Y:S01]  /*11a0*/  UIADD3 UR20, UP0, UR4, UR20, URZ ;  /* 0x0000001404147290 */ /* 0x000fe2000ff1e03f */
[----:B------:R-:W-:-:S02]  /*11b0*/  CS2R R28, SRZ ;  /* 0x00000000001c7805 */ /* 0x000fc4000001ff00 */
[----:B------:R-:W-:Y:S02]  /*11c0*/  CS2R R30, SRZ ;  /* 0x00000000001e7805 */ /* 0x000fe4000001ff00 */
[----:B------:R-:W-:Y:S01]  /*11d0*/  CS2R R32, SRZ ;  /* 0x0000000000207805 */ /* 0x000fe2000001ff00 */
[----:B------:R-:W-:Y:S01]  /*11e0*/  ULEA.HI.X.SX32 UR21, UR4, UR21, 0x1, UP0 ;  /* 0x0000001504157291 */ /* 0x000fe200080f0e3f */
[----:B------:R-:W-:Y:S02]  /*11f0*/  CS2R R34, SRZ ;  /* 0x0000000000227805 */ /* 0x000fe4000001ff00 */
[----:B------:R-:W-:Y:S02]  /*1200*/  CS2R R36, SRZ ;  /* 0x0000000000247805 */ /* 0x000fe4000001ff00 */
[----:B------:R-:W-:Y:S02]  /*1210*/  CS2R R38, SRZ ;  /* 0x0000000000267805 */ /* 0x000fe4000001ff00 */
[----:B------:R-:W-:-:S02]  /*1220*/  CS2R R40, SRZ ;  /* 0x0000000000287805 */ /* 0x000fc4000001ff00 */
[----:B------:R-:W-:Y:S02]  /*1230*/  CS2R R42, SRZ ;  /* 0x00000000002a7805 */ /* 0x000fe4000001ff00 */
[----:B------:R-:W-:Y:S02]  /*1240*/  CS2R R44, SRZ ;  /* 0x00000000002c7805 */ /* 0x000fe4000001ff00 */
[----:B------:R-:W-:Y:S02]  /*1250*/  CS2R R46, SRZ ;  /* 0x00000000002e7805 */ /* 0x000fe4000001ff00 */
[----:B------:R-:W-:Y:S02]  /*1260*/  CS2R R48, SRZ ;  /* 0x0000000000307805 */ /* 0x000fe4000001ff00 */
[----:B------:R-:W-:Y:S02]  /*1270*/  CS2R R50, SRZ ;  /* 0x0000000000327805 */ /* 0x000fe4000001ff00 */
[----:B------:R-:W-:-:S02]  /*1280*/  CS2R R52, SRZ ;  /* 0x0000000000347805 */ /* 0x000fc4000001ff00 */
[----:B------:R-:W-:Y:S02]  /*1290*/  CS2R R54, SRZ ;  /* 0x0000000000367805 */ /* 0x000fe4000001ff00 */
[----:B------:R-:W-:Y:S02]  /*12a0*/  CS2R R56, SRZ ;  /* 0x0000000000387805 */ /* 0x000fe4000001ff00 */
[----:B------:R-:W-:Y:S01]  /*12b0*/  CS2R R58, SRZ ;  /* 0x00000000003a7805 */ /* 0x000fe2000001ff00 */
[----:B------:R-:W-:Y:S01]  /*12c0*/  IMAD.MOV.U32 R60, RZ, RZ, RZ ;  /* 0x000000ffff3c7224 */ /* 0x000fe200078e00ff */
[----:B------:R-:W-:Y:S06]  /*12d0*/  @P0 BRA `(.L_x_45) ;  /* 0x0000000000280947 */ /* 0x000fec0003800000 */
[----:B-12---:R-:W1:Y:S01]  /*12e0*/  S2R R2, SR_LANEID ;  /* 0x0000000000027919 */ /* 0x006e620000000000 */
[----:B------:R-:W-:Y:S05]  /*12f0*/  WARPSYNC.ALL ;  /* 0x0000000000007948 */ /* 0x000fea0003800000 */
[----:B-1----:R-:W-:-:S05]  /*1300*/  IMAD.SHL.U32 R2, R2, 0x4, RZ ;  /* 0x0000000402027824 */ /* 0x002fca00078e00ff */
[----:B----4-:R-:W1:Y:S01]  /*1310*/  LDS R9, [R2+UR8] ;  /* 0x0000000802097984 */ /* 0x010e620008000800 */
[----:B------:R-:W-:-:S05]  /*1320*/  IADD3 R4, P3, R2, UR20, RZ ;  /* 0x0000001402047c10 */ /* 0x000fca000ff7e0ff */
[----:B------:R-:W-:-:S05]  /*1330*/  IMAD.X R5, RZ, RZ, UR21, P3 ;  /* 0x00000015ff057e24 */ /* 0x000fca00098e06ff */
[----:B-1----:R1:W2:Y:S01]  /*1340*/  ATOMG.E.EXCH.STRONG.GPU PT, RZ, [R4], R9 ;  /* 0x0000000904ff73a8 */ /* 0x0022a200041ee100 */
[----:B------:R-:W-:-:S04]  /*1350*/  DEPBAR {5,4,3,2,1,0} ;  /* 0x0000003f0000791a */ /* 0x000fc80000000000 */
[----:B------:R1:W-:Y:S01]  /*1360*/  UTMACCTL.IV [UR20] ;  /* 0x00000000140079b9 */ /* 0x0003e20008000000 */
[----:B------:R-:W-:Y:S01]  /*1370*/  NOP ;  /* 0x0000000000007918 */ /* 0x000fe20000000000 */
.L_x_45:
[----:B------:R-:W-:Y:S05]  /*1380*/  @P0 BRA `(.L_x_46) ;  /* 0x00000000000c0947 */ /* 0x000fea0003800000 */
[----:B------:R0:W-:Y:S01]  /*1390*/  UTMACMDFLUSH ;  /* 0x00000000000079b7 */ /* 0x0001e20000000000 */
[----:B------:R-:W-:Y:S05]  /*13a0*/  @P0 BRA `(.L_x_46) ;  /* 0x0000000000040947 */ /* 0x000fea0003800000 */
[----:B------:R-:W-:-:S04]  /*13b0*/  DEPBAR.LE SB0, 0x0 ;  /* 0x000080000000791a */ /* 0x000fc80000000000 */
.L_x_46:
[----:B------:R-:W-:Y:S05]  /*13c0*/  WARPSYNC.ALL ;  /* 0x0000000000007948 */ /* 0x000fea0003800000 */
[----:B--2---:R-:W-:Y:S01]  /*13d0*/  BAR.SYNC.DEFER_BLOCKING 0x0 ;  /* 0x0000000000007b1d */ /* 0x004fe20000010000 */
[----:B------:R-:W-:Y:S01]  /*13e0*/  USHF.L.U32 UR11, UR36, 0x7, URZ ;  /* 0x00000007240b7899 */ /* 0x000fe2000800063f */
[----:B------:R-:W-:Y:S01]  /*13f0*/  IMAD.MOV.U32 R61, RZ, RZ, RZ ;  /* 0x000000ffff3d7224 */ /* 0x000fe200078e00ff */
[----:B------:R-:W-:Y:S01]  /*1400*/  USHF.L.U32 UR27, UR37, 0x6, URZ ;  /* 0x00000006251b7899 */ /* 0x000fe2000800063f */
[----:B------:R-:W-:Y:S02]  /*1410*/  CS2R R62, SRZ ;  /* 0x00000000003e7805 */ /* 0x000fe4000001ff00 */
[----:B------:R-:W-:Y:S01]  /*1420*/  CS2R R64, SRZ ;  /* 0x0000000000407805 */ /* 0x000fe2000001ff00 */
[----:B------:R-:W-:Y:S01]  /*1430*/  VOTEU.ALL UP0, P2 ;  /* 0x00000000003f7886 */ /* 0x000fe20001000000 */
[----:B------:R-:W-:Y:S01]  /*1440*/  UMOV UR4, 0x1 ;  /* 0x0000000100047882 */ /* 0x000fe20000000000 */
[----:B------:R-:W-:-:S02]  /*1450*/  CS2R R66, SRZ ;  /* 0x0000000000427805 */ /* 0x000fc4000001ff00 */
[----:B------:R-:W-:Y:S02]  /*1460*/  CS2R R68, SRZ ;  /* 0x0000000000447805 */ /* 0x000fe4000001ff00 */
[----:B------:R-:W-:Y:S01]  /*1470*/  CS2R R70, SRZ ;  /* 0x0000000000467805 */ /* 0x000fe2000001ff00 */
[----:B------:R-:W-:-:S04]  /*1480*/  @!UP0 UIADD3 UR4, -UR4, 0x100000, URZ ;  /* 0x0010000004048890 */ /* 0x000fc8000fffe13f */
[----:B------:R-:W-:Y:S02]  /*1490*/  @!UP0 USHF.L.U32 UR5, UR4, 0xb, URZ ;  /* 0x0000000b04058899 */ /* 0x000fe4000800063f */
[----:B------:R-:W-:Y:S01]  /*14a0*/  @!UP0 USHF.L.U32 UR4, UR4, 0x1, URZ ;  /* 0x0000000104048899 */ /* 0x000fe2000800063f */
[----:B------:R-:W-:Y:S01]  /*14b0*/  CS2R R72, SRZ ;  /* 0x0000000000487805 */ /* 0x000fe2000001ff00 */
[----:B------:R-:W-:Y:S01]  /*14c0*/  VOTEU.ALL UP0, P2 ;  /* 0x00000000003f7886 */ /* 0x000fe20001000000 */
[----:B------:R-:W-:Y:S02]  /*14d0*/  CS2R R74, SRZ ;  /* 0x00000000004a7805 */ /* 0x000fe4000001ff00 */
[----:B------:R-:W-:Y:S02]  /*14e0*/  CS2R R76, SRZ ;  /* 0x00000000004c7805 */ /* 0x000fe4000001ff00 */
[----:B------:R-:W-:Y:S02]  /*14f0*/  CS2R R78, SRZ ;  /* 0x00000000004e7805 */ /* 0x000fe4000001ff00 */
[----:B------:R-:W-:-:S02]  /*1500*/  CS2R R80, SRZ ;  /* 0x0000000000507805 */ /* 0x000fc4000001ff00 */
[----:B------:R-:W-:Y:S02]  /*1510*/  CS2R R82, SRZ ;  /* 0x0000000000527805 */ /* 0x000fe4000001ff00 */
[----:B------:R-:W-:Y:S02]  /*1520*/  CS2R R84, SRZ ;  /* 0x0000000000547805 */ /* 0x000fe4000001ff00 */
[----:B------:R-:W-:Y:S01]  /*1530*/  CS2R R86, SRZ ;  /* 0x0000000000567805 */ /* 0x000fe2000001ff00 */
[----:B------:R-:W2:Y:S02]  /*1540*/  FENCE.VIEW.ASYNC.S ;  /* 0x00000000000073c6 */ /* 0x000ea40000000000 */
[----:B--2---:R2:W1:Y:S01]  /*1550*/  @!UP0 SYNCS.EXCH.64 URZ, [UR8+0x6000], UR4 ;  /* 0x00600004083f85b2 */ /* 0x0044620008000100 */
[----:B------:R-:W-:Y:S05]  /*1560*/  @!P1 BRA `(.L_x_47) ;  /* 0x0000000400749947 */ /* 0x000fea0003800000 */
[----:B------:R-:W-:Y:S01]  /*1570*/  UIADD3 UR6, UR8, 0x4000, URZ ;  /* 0x0000400008067890 */ /* 0x000fe2000fffe03f */
[----:B------:R-:W-:Y:S01]  /*1580*/  CS2R R24, SRZ ;  /* 0x0000000000187805 */ /* 0x000fe2000001ff00 */
[----:B------:R-:W-:Y:S01]  /*1590*/  USHF.R.U32.HI UR23, URZ, 0x4, UR8 ;  /* 0x000000043f177899 */ /* 0x000fe20008011608 */
[----:B------:R-:W-:Y:S01]  /*15a0*/  CS2R R26, SRZ ;  /* 0x00000000001a7805 */ /* 0x000fe2000001ff00 */
[----:B------:R-:W-:Y:S01]  /*15b0*/  USHF.R.U32.HI UR6, URZ, 0x4, UR6 ;  /* 0x000000043f067899 */ /* 0x000fe20008011606 */
[----:B------:R-:W-:Y:S01]  /*15c0*/  CS2R R28, SRZ ;  /* 0x00000000001c7805 */ /* 0x000fe2000001ff00 */
[----:B------:R-:W-:Y:S01]  /*15d0*/  USGXT.U32 UR23, UR23, 0xe ;  /* 0x0000000e1717789a */ /* 0x000fe20008000000 */
[----:B------:R-:W-:Y:S01]  /*15e0*/  CS2R R30, SRZ ;  /* 0x00000000001e7805 */ /* 0x000fe2000001ff00 */
[----:B------:R-:W-:Y:S01]  /*15f0*/  USGXT.U32 UR22, UR6, 0xe ;  /* 0x0000000e0616789a */ /* 0x000fe20008000000 */
[----:B------:R-:W-:Y:S01]  /*1600*/  CS2R R32, SRZ ;  /* 0x0000000000207805 */ /* 0x000fe2000001ff00 */
[----:B------:R-:W-:Y:S01]  /*1610*/  UIADD3 UR6, UP1, UR23, 0x2, URZ ;  /* 0x0000000217067890 */ /* 0x000fe2000ff3e03f */
[----:B------:R-:W-:Y:S01]  /*1620*/  CS2R R34, SRZ ;  /* 0x0000000000227805 */ /* 0x000fe2000001ff00 */
[----:B------:R-:W-:Y:S01]  /*1630*/  UIADD3 UR9, UP0, UR22, 0x2, URZ ;  /* 0x0000000216097890 */ /* 0x000fe2000ff1e03f */
[----:B------:R-:W-:Y:S01]  /*1640*/  CS2R R36, SRZ ;  /* 0x0000000000247805 */ /* 0x000fe2000001ff00 */
[----:B--2---:R-:W-:Y:S01]  /*1650*/  UMOV UR5, URZ ;  /* 0x0000003f00057c82 */ /* 0x004fe20008000000 */
[----:B------:R-:W-:Y:S01]  /*1660*/  UMOV UR4, URZ ;  /* 0x0000003f00047c82 */ /* 0x000fe20008000000 */
[----:B------:R-:W-:Y:S01]  /*1670*/  UIADD3.X UR7, UR5, 0x40000040, URZ, UP1, !UPT ;  /* 0x4000004005077890 */ /* 0x000fe20008ffe43f */
[----:B------:R-:W-:Y:S01]  /*1680*/  CS2R R38, SRZ ;  /* 0x0000000000267805 */ /* 0x000fe2000001ff00 */
[----:B------:R-:W-:Y:S01]  /*1690*/  UIADD3.X UR5, UR4, 0x40000040, URZ, UP0, !UPT ;  /* 0x4000004004057890 */ /* 0x000fe200087fe43f */
        /* <DEDUP_REMOVED lines=23> */
[----:B------:R-:W-:Y:S01]  /*1810*/  CS2R R86, SRZ ;  /* 0x0000000000567805 */ /* 0x000fe2000001ff00 */
[----:B------:R-:W-:Y:S01]  /*1820*/  UMOV UR4, UR9 ;  /* 0x0000000900047c82 */ /* 0x000fe20008000000 */
[----:B------:R-:W-:-:S02]  /*1830*/  UIADD3.64 UR30, UR6, 0x2, URZ ;  /* 0x00000002061e7897 */ /* 0x000fc4000fffe03f */
[----:B------:R-:W-:Y:S02]  /*1840*/  UIADD3.64 UR34, UR6, 0x4, URZ ;  /* 0x0000000406227897 */ /* 0x000fe4000fffe03f */
[----:B------:R-:W-:Y:S02]  /*1850*/  UIADD3.64 UR28, UR4, 0x2, URZ ;  /* 0x00000002041c7897 */ /* 0x000fe4000fffe03f */
[----:B------:R-:W-:Y:S01]  /*1860*/  UIADD3.64 UR32, UR4, 0x4, URZ ;  /* 0x0000000404207897 */ /* 0x000fe2000fffe03f */
[----:B------:R-:W-:-:S11]  /*1870*/  UMOV UR26, URZ ;  /* 0x0000003f001a7c82 */ /* 0x000fd60008000000 */
.L_x_49:
[----:B-1----:R-:W-:Y:S01]  /*1880*/  BAR.SYNC.DEFER_BLOCKING 0x0 ;  /* 0x0000000000007b1d */ /* 0x002fe20000010000 */
[----:B------:R-:W-:Y:S01]  /*1890*/  ELECT P0, URZ, PT ;  /* 0x00000000003f782f */ /* 0x000fe20003800000 */
[----:B------:R-:W-:Y:S01]  /*18a0*/  @!P2 IMAD.MOV.U32 R2, RZ, RZ, 0x6000 ;  /* 0x00006000ff02a424 */ /* 0x000fe200078e00ff */
[----:B------:R-:W-:Y:S02]  /*18b0*/  ELECT P1, URZ, PT ;  /* 0x00000000003f782f */ /* 0x000fe40003820000 */
[C---:B------:R-:W-:Y:S01]  /*18c0*/  ISETP.LT.U32.AND P0, PT, R3.reuse, 0x20, P0 ;  /* 0x000000200300780c */ /* 0x040fe20000701070 */
[----:B------:R-:W-:Y:S01]  /*18d0*/  UMOV UR10, UR26 ;  /* 0x0000001a000a7c82 */ /* 0x000fe20008000000 */
[----:B------:R-:W-:-:S11]  /*18e0*/  ISETP.LT.U32.AND P1, PT, R3, 0x20, P1 ;  /* 0x000000200300780c */ /* 0x000fd60000f21070 */
[----:B------:R-:W-:Y:S01]  /*18f0*/  VOTEU.ANY UP0, P0 ;  /* 0x00000000003f7886 */ /* 0x000fe20000000100 */
[----:B------:R-:W-:Y:S01]  /*1900*/  VOTEU.ANY UP2, P0 ;  /* 0x00000000003f7886 */ /* 0x000fe20000040100 */
[----:B------:R-:W-:Y:S01]  /*1910*/  VOTEU.ANY UP1, P1 ;  /* 0x00000000003f7886 */ /* 0x000fe20000820100 */
[----:B------:R-:W-:Y:S02]  /*1920*/  VOTEU.ANY UP3, P1 ;  /* 0x00000000003f7886 */ /* 0x000fe40000860100 */
[----:B------:R-:W-:Y:S02]  /*1930*/  @UP0 UIADD3 UR24, UR8, 0x4000, URZ ;  /* 0x0000400008180890 */ /* 0x000fe4000fffe03f */
[----:B------:R1:W-:Y:S01]  /*1940*/  @!P2 SYNCS.ARRIVE.TRANS64 RZ, [UR8+0x6000], R2 ;  /* 0x00600002ffffa9a7 */ /* 0x0003e20008000008 */
[----:B------:R-:W-:Y:S01]  /*1950*/  @UP0 UIADD3 UR25, UR8, 0x6000, URZ ;  /* 0x0000600008190890 */ /* 0x000fe2000fffe03f */
[----:B------:R-:W-:Y:S01]  /*1960*/  @UP0 UMOV UR12, UR16 ;  /* 0x00000010000c0c82 */ /* 0x000fe20008000000 */
[----:B------:R-:W-:Y:S01]  /*1970*/  @UP0 UMOV UR13, UR17 ;  /* 0x00000011000d0c82 */ /* 0x000fe20008000000 */
[----:B------:R-:W-:Y:S01]  /*1980*/  BAR.SYNC.DEFER_BLOCKING 0x0 ;  /* 0x0000000000007b1d */ /* 0x000fe20000010000 */
[----:B------:R-:W-:Y:S01]  /*1990*/  @UP1 UIADD3 UR9, UR8, 0x6000, URZ ;  /* 0x0000600008091890 */ /* 0x000fe2000fffe03f */
[----:B-1----:R-:W-:-:S04]  /*19a0*/  SHF.L.U32 R2, R7, 0x1f, RZ ;  /* 0x0000001f07027819 */ /* 0x002fc800000006ff */
[----:B------:R-:W-:Y:S01]  /*19b0*/  @UP1 UMOV UR14, UR18 ;  /* 0x00000012000e1c82 */ /* 0x000fe20008000000 */
[----:B------:R-:W-:Y:S01]  /*19c0*/  @UP1 UMOV UR15, UR19 ;  /* 0x00000013000f1c82 */ /* 0x000fe20008000000 */
[----:B------:R1:W-:Y:S01]  /*19d0*/  @UP2 UTMALDG.2D [UR24], [UR12] ;  /* 0x000000180c0025b4 */ /* 0x0003e20008008000 */
[----:B------:R2:W-:Y:S06]  /*19e0*/  MEMBAR.ALL.CTA ;  /* 0x0000000000007992 */ /* 0x0005ec0000008000 */
[----:B--2---:R-:W2:Y:S02]  /*19f0*/  FENCE.VIEW.ASYNC.S ;  /* 0x00000000000073c6 */ /* 0x004ea40000000000 */
[----:B--2---:R-:W-:Y:S06]  /*1a00*/  BAR.SYNC.DEFER_BLOCKING 0x0 ;  /* 0x0000000000007b1d */ /* 0x004fec0000010000 */
[----:B------:R1:W-:Y:S02]  /*1a10*/  @UP3 UTMALDG.2D [UR8], [UR14] ;  /* 0x000000080e0035b4 */ /* 0x0003e40008008000 */
[----:B------:R-:W-:Y:S06]  /*1a20*/  BAR.SYNC.DEFER_BLOCKING 0x0 ;  /* 0x0000000000007b1d */ /* 0x000fec0000010000 */
[----:B------:R-:W2:Y:S02]  /*1a30*/  SYNCS.PHASECHK.TRANS64.TRYWAIT P0, [UR8+0x6000], R2 ;  /* 0x00600002ff0075a7 */ /* 0x000ea40008000148 */
[----:B-12---:R-:W-:Y:S05]  /*1a40*/  @!P0 BRA `(.L_x_48) ;  /* 0x0000000400708947 */ /* 0x006fea0003800000 */
.L_x_50:
[----:B------:R-:W-:Y:S02]  /*1a50*/  WARPGROUP.DEPBAR.LE gsb0, 0x0 ;  /* 0x00008000000079c5 */ /* 0x000fe40000010000 */
[----:B------:R-:W-:Y:S01]  /*1a60*/  WARPGROUP.ARRIVE ;  /* 0x00000000000079c5 */ /* 0x000fe20000000000 */
[----:B------:R-:W-:Y:S01]  /*1a70*/  UMOV UR12, UR22 ;  /* 0x00000016000c7c82 */ /* 0x000fe20008000000 */
[----:B------:R-:W-:Y:S01]  /*1a80*/  UMOV UR13, 0x40000040 ;  /* 0x40000040000d7882 */ /* 0x000fe20000000000 */
[----:B------:R-:W-:Y:S01]  /*1a90*/  UMOV UR14, UR23 ;  /* 0x00000017000e7c82 */ /* 0x000fe20008000000 */
[----:B------:R-:W-:Y:S01]  /*1aa0*/  UMOV UR15, 0x40000040 ;  /* 0x40000040000f7882 */ /* 0x000fe20000000000 */
[----:B------:R-:W1:Y:S01]  /*1ab0*/  LDC R2, c[0x0][0x230] ;  /* 0x00008c00ff027b82 */ /* 0x000e620000000800 */
[----:B------:R-:W-:Y:S01]  /*1ac0*/  HGMMA.64x128x16.F32.BF16 R24, gdesc[UR12], R24 ;  /* 0x01e000000c1879f0 */ /* 0x000fe20008701818 */
[----:B------:R-:W-:Y:S01]  /*1ad0*/  UIADD3 UR26, UR26, 0x40, URZ ;  /* 0x000000401a1a7890 */ /* 0x000fe2000fffe03f */
[----:B------:R-:W-:-:S05]  /*1ae0*/  LOP3.LUT R7, R7, 0x1, RZ, 0x3c, !PT ;  /* 0x0000000107077812 */ /* 0x000fca00078e3cff */
[----:B-1----:R-:W-:-:S05]  /*1af0*/  ISETP.LE.AND P0, PT, R2, UR26, PT ;  /* 0x0000001a02007c0c */ /* 0x002fca000bf03270 */
[----:B------:R-:W-:-:S12]  /*1b00*/  HGMMA.64x128x16.F32.BF16 R24, gdesc[UR4], R24 ;  /* 0x01e00000041879f0 */ /* 0x000fd80008701818 */
[----:B------:R-:W-:-:S12]  /*1b10*/  HGMMA.64x128x16.F32.BF16 R24, gdesc[UR28], R24 ;  /* 0x01e000001c1879f0 */ /* 0x000fd80008701818 */
[----:B------:R-:W-:Y:S01]  /*1b20*/  HGMMA.64x128x16.F32.BF16 R24, gdesc[UR32], R24, gsb0 ;  /* 0x01e00000201879f0 */ /* 0x000fe20008001818 */
[----:B------:R-:W-:Y:S05]  /*1b30*/  @!P0 BRA `(.L_x_49) ;  /* 0xfffffffc00508947 */ /* 0x000fea000383ffff */
.L_x_47:
[C---:B-1----:R-:W-:Y:S01]  /*1b40*/  IMAD.SHL.U32 R2, R0.reuse, 0x80, RZ ;  /* 0x0000008000027824 */ /* 0x042fe200078e00ff */
[----:B------:R-:W-:Y:S02]  /*1b50*/  WARPGROUP.DEPBAR.LE gsb0, 0x0 ;  /* 0x00008000000079c5 */ /* 0x000fe40000010000 */
[----:B------:R-:W-:Y:S01]  /*1b60*/  IMAD.SHL.U32 R5, R0, 0x10, RZ ;  /* 0x0000001000057824 */ /* 0x000fe200078e00ff */
[----:B------:R-:W-:Y:S01]  /*1b70*/  BAR.SYNC.DEFER_BLOCKING 0x0 ;  /* 0x0000000000007b1d */ /* 0x000fe20000010000 */
[----:B------:R-:W-:Y:S02]  /*1b80*/  LOP3.LUT R2, R2, 0x780, RZ, 0xc0, !PT ;  /* 0x0000078002027812 */ /* 0x000fe400078ec0ff */
[----:B------:R-:W-:Y:S02]  /*1b90*/  ELECT P0, URZ, PT ;  /* 0x00000000003f782f */ /* 0x000fe40003800000 */
[----:B------:R-:W-:Y:S02]  /*1ba0*/  F2FP.BF16.F32.PACK_AB R24, R25, R24 ;  /* 0x000000181918723e */ /* 0x000fe400000010ff */
[----:B------:R-:W-:Y:S01]  /*1bb0*/  LOP3.LUT R5, R2, 0x70, R5, 0xf8, !PT ;  /* 0x0000007002057812 */ /* 0x000fe200078ef805 */
[----:B------:R-:W-:Y:S01]  /*1bc0*/  IMAD.SHL.U32 R2, R0, 0x40, RZ ;  /* 0x0000004000027824 */ /* 0x000fe200078e00ff */
[----:B------:R-:W-:Y:S01]  /*1bd0*/  ISETP.LT.U32.AND P0, PT, R3, 0x40, P0 ;  /* 0x000000400300780c */ /* 0x000fe20000701070 */
[----:B------:R-:W-:Y:S01]  /*1be0*/  UMOV UR14, UR27 ;  /* 0x0000001b000e7c82 */ /* 0x000fe20008000000 */
[----:B------:R-:W-:-:S02]  /*1bf0*/  LOP3.LUT R5, R5, 0x10, R0, 0x78, !PT ;  /* 0x0000001005057812 */ /* 0x000fc400078e7800 */
[----:B------:R-:W-:Y:S02]  /*1c00*/  SHF.R.U32.HI R0, RZ, 0x5, R0 ;  /* 0x00000005ff007819 */ /* 0x000fe40000011600 */
[----:B------:R-:W-:Y:S02]  /*1c10*/  LOP3.LUT R2, R5, 0x1800, R2, 0xf8, !PT ;  /* 0x0000180005027812 */ /* 0x000fe400078ef802 */
[----:B------:R-:W-:Y:S02]  /*1c20*/  F2FP.BF16.F32.PACK_AB R25, R27, R26 ;  /* 0x0000001a1b19723e */ /* 0x000fe400000010ff */
[----:B------:R-:W-:Y:S02]  /*1c30*/  LOP3.LUT R3, R2, 0x20, RZ, 0x3c, !PT ;  /* 0x0000002002037812 */ /* 0x000fe400078e3cff */
[----:B------:R-:W-:Y:S01]  /*1c40*/  F2FP.BF16.F32.PACK_AB R56, R57, R56 ;  /* 0x000000383938723e */ /* 0x000fe200000010ff */
[----:B------:R-:W-:Y:S01]  /*1c50*/  VOTEU.ANY UP0, P0 ;  /* 0x00000000003f7886 */ /* 0x000fe20000000100 */
[----:B--2---:R-:W-:Y:S01]  /*1c60*/  R2UR UR4, R0 ;  /* 0x00000000000472ca */ /* 0x004fe200000e0000 */
[C---:B------:R-:W-:Y:S01]  /*1c70*/  VIADD R0, R2.reuse, UR8 ;  /* 0x0000000802007c36 */ /* 0x040fe20008000000 */
[----:B----4-:R-:W-:Y:S01]  /*1c80*/  LOP3.LUT R4, R2, 0x40, RZ, 0x3c, !PT ;  /* 0x0000004002047812 */ /* 0x010fe200078e3cff */
[----:B------:R-:W-:Y:S01]  /*1c90*/  VIADD R3, R3, UR8 ;  /* 0x0000000803037c36 */ /* 0x000fe20008000000 */
[----:B------:R-:W-:Y:S01]  /*1ca0*/  F2FP.BF16.F32.PACK_AB R26, R29, R28 ;  /* 0x0000001c1d1a723e */ /* 0x000fe200000010ff */
[----:B------:R-:W1:Y:S01]  /*1cb0*/  @!P2 SYNCS.CCTL.IV [UR8+0x6000] ;  /* 0x00600000ff00a9b1 */ /* 0x000e620008000008 */
[----:B------:R-:W-:Y:S01]  /*1cc0*/  F2FP.BF16.F32.PACK_AB R27, R31, R30 ;  /* 0x0000001e1f1b723e */ /* 0x000fe200000010ff */
[----:B------:R-:W-:Y:S01]  /*1cd0*/  VIADD R4, R4, UR8 ;  /* 0x0000000804047c36 */ /* 0x000fe20008000000 */
[----:B------:R-:W-:Y:S01]  /*1ce0*/  F2FP.BF16.F32.PACK_AB R32, R33, R32 ;  /* 0x000000202120723e */ /* 0x000fe200000010ff */
[----:B------:R-:W-:Y:S01]  /*1cf0*/  VOTEU.ANY UP1, P0 ;  /* 0x00000000003f7886 */ /* 0x000fe20000020100 */
[----:B------:R-:W-:Y:S01]  /*1d00*/  F2FP.BF16.F32.PACK_AB R57, R59, R58 ;  /* 0x0000003a3b39723e */ /* 0x000fe200000010ff */
[----:B-1----:R-:W-:Y:S01]  /*1d10*/  STSM.16.M88.4 [R0], R24 ;  /* 0x0000001800007844 */ /* 0x002fe20000000200 */
[----:B------:R-:W-:Y:S01]  /*1d20*/  F2FP.BF16.F32.PACK_AB R33, R35, R34 ;  /* 0x000000222321723e */ /* 0x000fe200000010ff */
[----:B------:R-:W-:Y:S01]  /*1d30*/  ULOP3.LUT UR4, UR4, 0x1, URZ, 0xc0, !UPT ;  /* 0x0000000104047892 */ /* 0x000fe2000f8ec03f */
[----:B------:R-:W-:Y:S01]  /*1d40*/  F2FP.BF16.F32.PACK_AB R58, R61, R60 ;  /* 0x0000003c3d3a723e */ /* 0x000fe200000010ff */
[----:B------:R-:W-:Y:S01]  /*1d50*/  @UP0 UMOV UR5, UR21 ;  /* 0x0000001500050c82 */ /* 0x000fe20008000000 */
[----:B------:R-:W-:Y:S01]  /*1d60*/  F2FP.BF16.F32.PACK_AB R59, R63, R62 ;  /* 0x0000003e3f3b723e */ /* 0x000fe200000010ff */
[----:B------:R-:W-:Y:S01]  /*1d70*/  ULEA UR13, UR4, UR11, 0x6 ;  /* 0x0000000b040d7291 */ /* 0x000fe2000f8e303f */
[----:B------:R-:W-:Y:S01]  /*1d80*/  F2FP.BF16.F32.PACK_AB R64, R65, R64 ;  /* 0x000000404140723e */ /* 0x000fe200000010ff */
[----:B------:R-:W-:Y:S01]  /*1d90*/  ULEA UR12, UR4, UR8, 0xd ;  /* 0x00000008040c7291 */ /* 0x000fe2000f8e683f */
[----:B------:R-:W-:Y:S01]  /*1da0*/  LOP3.LUT R2, R2, 0x60, RZ, 0x3c, !PT ;  /* 0x0000006002027812 */ /* 0x000fe200078e3cff */
[----:B------:R-:W-:Y:S01]  /*1db0*/  STSM.16.M88.4 [R0+0x2000], R56 ;  /* 0x0020003800007844 */ /* 0x000fe20000000200 */
[----:B------:R-:W-:Y:S01]  /*1dc0*/  F2FP.BF16.F32.PACK_AB R34, R37, R36 ;  /* 0x000000242522723e */ /* 0x000fe200000010ff */
[----:B------:R-:W-:Y:S01]  /*1dd0*/  @UP0 UMOV UR4, UR20 ;  /* 0x0000001400040c82 */ /* 0x000fe20008000000 */
[----:B------:R-:W-:Y:S01]  /*1de0*/  F2FP.BF16.F32.PACK_AB R35, R39, R38 ;  /* 0x000000262723723e */ /* 0x000fe200000010ff */
[----:B------:R-:W-:Y:S01]  /*1df0*/  VIADD R2, R2, UR8 ;  /* 0x0000000802027c36 */ /* 0x000fe20008000000 */
[----:B------:R-:W-:-:S02]  /*1e00*/  F2FP.BF16.F32.PACK_AB R40, R41, R40 ;  /* 0x000000282928723e */ /* 0x000fc400000010ff */
[----:B------:R-:W-:Y:S01]  /*1e10*/  F2FP.BF16.F32.PACK_AB R65, R67, R66 ;  /* 0x000000424341723e */ /* 0x000fe200000010ff */
[----:B------:R-:W-:Y:S01]  /*1e20*/  STSM.16.M88.4 [R3], R32 ;  /* 0x0000002003007844 */ /* 0x000fe20000000200 */
[----:B------:R-:W-:Y:S02]  /*1e30*/  F2FP.BF16.F32.PACK_AB R41, R43, R42 ;  /* 0x0000002a2b29723e */ /* 0x000fe400000010ff */
[----:B------:R-:W-:Y:S02]  /*1e40*/  F2FP.BF16.F32.PACK_AB R66, R69, R68 ;  /* 0x000000444542723e */ /* 0x000fe400000010ff */
[----:B------:R-:W-:Y:S02]  /*1e50*/  F2FP.BF16.F32.PACK_AB R67, R71, R70 ;  /* 0x000000464743723e */ /* 0x000fe400000010ff */
[----:B------:R-:W-:Y:S02]  /*1e60*/  F2FP.BF16.F32.PACK_AB R72, R73, R72 ;  /* 0x000000484948723e */ /* 0x000fe400000010ff */
[----:B------:R-:W-:Y:S01]  /*1e70*/  F2FP.BF16.F32.PACK_AB R42, R45, R44 ;  /* 0x0000002c2d2a723e */ /* 0x000fe200000010ff */
[----:B------:R-:W-:Y:S01]  /*1e80*/  STSM.16.M88.4 [R3+0x2000], R64 ;  /* 0x0020004003007844 */ /* 0x000fe20000000200 */
[----:B------:R-:W-:-:S02]  /*1e90*/  F2FP.BF16.F32.PACK_AB R43, R47, R46 ;  /* 0x0000002e2f2b723e */ /* 0x000fc400000010ff */
[----:B------:R-:W-:Y:S02]  /*1ea0*/  F2FP.BF16.F32.PACK_AB R48, R49, R48 ;  /* 0x000000303130723e */ /* 0x000fe400000010ff */
[----:B------:R-:W-:Y:S01]  /*1eb0*/  F2FP.BF16.F32.PACK_AB R73, R75, R74 ;  /* 0x0000004a4b49723e */ /* 0x000fe200000010ff */
[----:B------:R-:W-:Y:S01]  /*1ec0*/  STSM.16.M88.4 [R4], R40 ;  /* 0x0000002804007844 */ /* 0x000fe20000000200 */
[----:B------:R-:W-:Y:S02]  /*1ed0*/  F2FP.BF16.F32.PACK_AB R49, R51, R50 ;  /* 0x000000323331723e */ /* 0x000fe400000010ff */
[----:B------:R-:W-:Y:S02]  /*1ee0*/  F2FP.BF16.F32.PACK_AB R74, R77, R76 ;  /* 0x0000004c4d4a723e */ /* 0x000fe400000010ff */
[----:B------:R-:W-:Y:S02]  /*1ef0*/  F2FP.BF16.F32.PACK_AB R75, R79, R78 ;  /* 0x0000004e4f4b723e */ /* 0x000fe400000010ff */
[----:B------:R-:W-:-:S02]  /*1f00*/  F2FP.BF16.F32.PACK_AB R80, R81, R80 ;  /* 0x000000505150723e */ /* 0x000fc400000010ff */
[----:B------:R-:W-:Y:S01]  /*1f10*/  F2FP.BF16.F32.PACK_AB R50, R53, R52 ;  /* 0x000000343532723e */ /* 0x000fe200000010ff */
[----:B------:R-:W-:Y:S01]  /*1f20*/  STSM.16.M88.4 [R4+0x2000], R72 ;  /* 0x0020004804007844 */ /* 0x000fe20000000200 */
[----:B------:R-:W-:Y:S02]  /*1f30*/  F2FP.BF16.F32.PACK_AB R51, R55, R54 ;  /* 0x000000363733723e */ /* 0x000fe400000010ff */
[----:B------:R-:W-:Y:S02]  /*1f40*/  F2FP.BF16.F32.PACK_AB R81, R83, R82 ;  /* 0x000000525351723e */ /* 0x000fe400000010ff */
[----:B------:R-:W-:Y:S01]  /*1f50*/  F2FP.BF16.F32.PACK_AB R82, R85, R84 ;  /* 0x000000545552723e */ /* 0x000fe200000010ff */
[----:B------:R-:W-:Y:S01]  /*1f60*/  STSM.16.M88.4 [R2], R48 ;  /* 0x0000003002007844 */ /* 0x000fe20000000200 */
[----:B------:R-:W-:-:S05]  /*1f70*/  F2FP.BF16.F32.PACK_AB R83, R87, R86 ;  /* 0x000000565753723e */ /* 0x000fca00000010ff */
[----:B------:R-:W-:Y:S01]  /*1f80*/  STSM.16.M88.4 [R2+0x2000], R80 ;  /* 0x0020005002007844 */ /* 0x000fe20000000200 */
[----:B------:R1:W-:Y:S06]  /*1f90*/  MEMBAR.ALL.CTA ;  /* 0x0000000000007992 */ /* 0x0003ec0000008000 */
[----:B-1----:R-:W1:Y:S02]  /*1fa0*/  FENCE.VIEW.ASYNC.S ;  /* 0x00000000000073c6 */ /* 0x002e640000000000 */
[----:B-1----:R-:W-:Y:S06]  /*1fb0*/  BAR.SYNC.DEFER_BLOCKING 0x0 ;  /* 0x0000000000007b1d */ /* 0x002fec0000010000 */
[----:B------:R1:W-:Y:S01]  /*1fc0*/  @UP1 UTMASTG.2D [UR12], [UR4] ;  /* 0x0000000c040013b5 */ /* 0x0003e20008008000 */
[----:B------:R0:W-:Y:S01]  /*1fd0*/  UTMACMDFLUSH ;  /* 0x00000000000079b7 */ /* 0x0001e20000000000 */
[----:B------:R-:W-:-:S04]  /*1fe0*/  DEPBAR.LE SB0, 0x0 ;  /* 0x000080000000791a */ /* 0x000fc80000000000 */
[----:B------:R-:W-:Y:S06]  /*1ff0*/  BAR.SYNC.DEFER_BLOCKING 0x0 ;  /* 0x0000000000007b1d */ /* 0x000fec0000010000 */
[----:B-1----:R-:W-:Y:S05]  /*2000*/  EXIT ;  /* 0x000000000000794d */ /* 0x002fea0003800000 */
.L_x_48:
[----:B------:R-:W1:Y:S02]  /*2010*/  SYNCS.PHASECHK.TRANS64.TRYWAIT P0, [UR8+0x6000], R2 ;  /* 0x00600002ff0075a7 */ /* 0x000e640008000148 */
[----:B-1----:R-:W-:Y:S05]  /*2020*/  @!P0 BRA `(.L_x_48) ;  /* 0xfffffffc00f88947 */ /* 0x002fea000383ffff */
[----:B------:R-:W-:Y:S05]  /*2030*/  BRA `(.L_x_50) ;  /* 0xfffffff800847947 */ /* 0x000fea000383ffff */
.L_x_51:
[----:B------:R-:W-:-:S00]  /*2040*/  BRA `(.L_x_51) ;  /* 0xfffffffc00fc7947 */ /* 0x000fc0000383ffff */
[----:B------:R-:W-:-:S00]  /*2050*/  NOP ;  /* 0x0000000000007918 */ /* 0x000fc00000000000 */
        /* <DEDUP_REMOVED lines=10> */
.L_x_52:


//--------------------- .nv.shared.gluon_wgmma    --------------------------
	.section	.nv.shared.gluon_wgmma,"aw",@nobits
	.sectionflags	@""
	.align	16
	.zero		1024


//--------------------- .nv.shared.reserved.0     --------------------------
	.section	.nv.shared.reserved.0,"aw",@nobits
	.weak		__nv_reservedSMEM_offset_0_alias
	.size		__nv_reservedSMEM_offset_0_alias, 0, 0
	.other		__nv_reservedSMEM_offset_0_alias,@"STO_CUDA_RESERVED_SHARED STV_DEFAULT"
__nv_reservedSMEM_offset_0_alias:
	.zero		0


//--------------------- .nv.constant0.gluon_wgmma --------------------------
	.section	.nv.constant0.gluon_wgmma,"a",@progbits
	.sectionflags	@""
	.align	4
.nv.constant0.gluon_wgmma:
	.zero		608


//--------------------- SYMBOLS --------------------------

	.type		.nv.reservedSmem.offset0,@object
	.size		.nv.reservedSmem.offset0,0x4
